	.target	sm_90a

	.elftype	@"ET_EXEC"


//--------------------- .note.nv.tkinfo           --------------------------
	.section	.note.nv.tkinfo,"",@"SHT_NOTE"
	.sectionflags	@"SHF_NOTE_NV_TKINFO"
	.tkinfo
        /*0018*/ 	.word	0x00000002
        /*0030*/ 	.string	""
        /*0030*/ 	.string	"ptxas"
        /*0030*/ 	.string	"Cuda compilation tools, release 13.0, V13.0.88"
        /*0030*/ 	.string	"Build cuda_13.0.r13.0/compiler.36424714_0"
        /*0030*/ 	.string	"-arch sm_90a -m 64 "



//--------------------- .note.nv.cuinfo           --------------------------
	.section	.note.nv.cuinfo,"",@"SHT_NOTE"
	.sectionflags	@"SHF_NOTE_NV_CUINFO"
        /*0018*/ 	.short	0x0002
        /*001a*/ 	.short	0x005a
        /*001c*/ 	.short	0x0082
	.zero		2


//--------------------- .nv.info                  --------------------------
	.section	.nv.info,"",@"SHT_CUDA_INFO"
	.align	4


	//----- nvinfo : EIATTR_REGCOUNT
	.align		4
        /*0000*/ 	.byte	0x04, 0x2f
        /*0002*/ 	.short	(.L_12 - .L_11)
	.align		4
.L_11:
        /*0004*/ 	.word	index@(_ZN7cutlass13device_kernelINS_4conv6kernel13ConvUniversalINS1_16ConvProblemShapeILNS1_8OperatorE0ELi2EEENS1_10collective14CollectiveConvINS1_46MainloopSm90TmaGmmaWarpSpecializedImplicitGemmILS5_0ELi18ELi2EN4cute5tupleIJNSA_1CILi1EEESD_SD_EEENS1_36KernelImplicitTmaWarpSpecializedSm90ELi1EEENSB_IJNSC_ILi128EEENSC_ILi64EEENSB_IJNSC_ILi32EEEEEEEEENS_10bfloat16_tESM_NSA_8TiledMMAINSA_8MMA_AtomIJNSA_4SM904GMMA27MMA_64x64x16_F32BF16BF16_SSILNSQ_5MajorE0ELSS_0ELNSQ_7ScaleInE1ELST_1EEEEEENSA_6LayoutISE_NSB_IJNSC_ILi0EEESX_SX_EEEEENSB_IJNSA_10UnderscoreES10_S10_EEEEENS7_6detail26Sm90ImplicitGemmTileTraitsINSA_20SM90_TMA_LOAD_IM2COLENSA_14ComposedLayoutINSA_7SwizzleILi2ELi4ELi3EEENSA_18smem_ptr_flag_bitsILi16EEENSW_INSB_IJNSB_IJNSC_ILi8EEENSC_ILi16EEEEEENSB_IJSJ_SD_EEENSB_IJSD_NSC_ILi18EEEEEEEEENSB_IJNSB_IJSJ_NSC_ILi256EEEEEENSB_IJSD_SX_EEENSB_IJSX_NSC_ILi4096EEEEEEEEEEEEEvEENS14_INSA_13SM90_TMA_LOADENS16_IS18_S1A_NSW_INSB_IJNSB_IJS1B_S1B_EEES1E_S1G_EEENSB_IJS1J_S1K_NSB_IJSX_NSC_ILi2048EEEEEEEEEEEEEvEEEENS_8epilogue10collective6detail29Sm90TmaWarpSpecializedAdapterINS22_15DefaultEpilogueISM_NSB_IJNSB_IJlllEEESD_SX_EEES27_NS21_6thread17LinearCombinationISM_Li1EffLNS28_9ScaleType4KindE0ELNS_15FloatRoundStyleE2ESM_EENS_4gemm15EpilogueDefaultEEEEEvvEEEEvNT_6ParamsE)
        /*0008*/ 	.word	0x0000005a


	//----- nvinfo : EIATTR_FRAME_SIZE
	.align		4
.L_12:
        /*000c*/ 	.byte	0x04, 0x11
        /*000e*/ 	.short	(.L_14 - .L_13)
	.align		4
.L_13:
        /*0010*/ 	.word	index@(_ZN7cutlass13device_kernelINS_4conv6kernel13ConvUniversalINS1_16ConvProblemShapeILNS1_8OperatorE0ELi2EEENS1_10collective14CollectiveConvINS1_46MainloopSm90TmaGmmaWarpSpecializedImplicitGemmILS5_0ELi18ELi2EN4cute5tupleIJNSA_1CILi1EEESD_SD_EEENS1_36KernelImplicitTmaWarpSpecializedSm90ELi1EEENSB_IJNSC_ILi128EEENSC_ILi64EEENSB_IJNSC_ILi32EEEEEEEEENS_10bfloat16_tESM_NSA_8TiledMMAINSA_8MMA_AtomIJNSA_4SM904GMMA27MMA_64x64x16_F32BF16BF16_SSILNSQ_5MajorE0ELSS_0ELNSQ_7ScaleInE1ELST_1EEEEEENSA_6LayoutISE_NSB_IJNSC_ILi0EEESX_SX_EEEEENSB_IJNSA_10UnderscoreES10_S10_EEEEENS7_6detail26Sm90ImplicitGemmTileTraitsINSA_20SM90_TMA_LOAD_IM2COLENSA_14ComposedLayoutINSA_7SwizzleILi2ELi4ELi3EEENSA_18smem_ptr_flag_bitsILi16EEENSW_INSB_IJNSB_IJNSC_ILi8EEENSC_ILi16EEEEEENSB_IJSJ_SD_EEENSB_IJSD_NSC_ILi18EEEEEEEEENSB_IJNSB_IJSJ_NSC_ILi256EEEEEENSB_IJSD_SX_EEENSB_IJSX_NSC_ILi4096EEEEEEEEEEEEEvEENS14_INSA_13SM90_TMA_LOADENS16_IS18_S1A_NSW_INSB_IJNSB_IJS1B_S1B_EEES1E_S1G_EEENSB_IJS1J_S1K_NSB_IJSX_NSC_ILi2048EEEEEEEEEEEEEvEEEENS_8epilogue10collective6detail29Sm90TmaWarpSpecializedAdapterINS22_15DefaultEpilogueISM_NSB_IJNSB_IJlllEEESD_SX_EEES27_NS21_6thread17LinearCombinationISM_Li1EffLNS28_9ScaleType4KindE0ELNS_15FloatRoundStyleE2ESM_EENS_4gemm15EpilogueDefaultEEEEEvvEEEEvNT_6ParamsE)
        /*0014*/ 	.word	0x00000000


	//----- nvinfo : EIATTR_MIN_STACK_SIZE
	.align		4
.L_14:
        /*0018*/ 	.byte	0x04, 0x12
        /*001a*/ 	.short	(.L_16 - .L_15)
	.align		4
.L_15:
        /*001c*/ 	.word	index@(_ZN7cutlass13device_kernelINS_4conv6kernel13ConvUniversalINS1_16ConvProblemShapeILNS1_8OperatorE0ELi2EEENS1_10collective14CollectiveConvINS1_46MainloopSm90TmaGmmaWarpSpecializedImplicitGemmILS5_0ELi18ELi2EN4cute5tupleIJNSA_1CILi1EEESD_SD_EEENS1_36KernelImplicitTmaWarpSpecializedSm90ELi1EEENSB_IJNSC_ILi128EEENSC_ILi64EEENSB_IJNSC_ILi32EEEEEEEEENS_10bfloat16_tESM_NSA_8TiledMMAINSA_8MMA_AtomIJNSA_4SM904GMMA27MMA_64x64x16_F32BF16BF16_SSILNSQ_5MajorE0ELSS_0ELNSQ_7ScaleInE1ELST_1EEEEEENSA_6LayoutISE_NSB_IJNSC_ILi0EEESX_SX_EEEEENSB_IJNSA_10UnderscoreES10_S10_EEEEENS7_6detail26Sm90ImplicitGemmTileTraitsINSA_20SM90_TMA_LOAD_IM2COLENSA_14ComposedLayoutINSA_7SwizzleILi2ELi4ELi3EEENSA_18smem_ptr_flag_bitsILi16EEENSW_INSB_IJNSB_IJNSC_ILi8EEENSC_ILi16EEEEEENSB_IJSJ_SD_EEENSB_IJSD_NSC_ILi18EEEEEEEEENSB_IJNSB_IJSJ_NSC_ILi256EEEEEENSB_IJSD_SX_EEENSB_IJSX_NSC_ILi4096EEEEEEEEEEEEEvEENS14_INSA_13SM90_TMA_LOADENS16_IS18_S1A_NSW_INSB_IJNSB_IJS1B_S1B_EEES1E_S1G_EEENSB_IJS1J_S1K_NSB_IJSX_NSC_ILi2048EEEEEEEEEEEEEvEEEENS_8epilogue10collective6detail29Sm90TmaWarpSpecializedAdapterINS22_15DefaultEpilogueISM_NSB_IJNSB_IJlllEEESD_SX_EEES27_NS21_6thread17LinearCombinationISM_Li1EffLNS28_9ScaleType4KindE0ELNS_15FloatRoundStyleE2ESM_EENS_4gemm15EpilogueDefaultEEEEEvvEEEEvNT_6ParamsE)
        /*0020*/ 	.word	0x00000000
.L_16:


//--------------------- .nv.compat                --------------------------
	.section	.nv.compat,"",@"SHT_CUDA_COMPAT_INFO"
	.align	4
        /*0000*/ 	.byte	0x02, 0x09, 0x01, 0x00, 0x02, 0x02, 0x04, 0x00, 0x02, 0x05, 0x05, 0x00, 0x03, 0x07, 0x01, 0x01
        /*0010*/ 	.byte	0x02, 0x03, 0x01, 0x00, 0x02, 0x06, 0x01, 0x00, 0x04, 0x0b, 0x08, 0x00, 0x00, 0x00, 0x00, 0x00
        /*0020*/ 	.byte	0x00, 0x00, 0x00, 0x00


//--------------------- .nv.info._ZN7cutlass13device_kernelINS_4conv6kernel13ConvUniversalINS1_16ConvProblemShapeILNS1_8OperatorE0ELi2EEENS1_10collective14CollectiveConvINS1_46MainloopSm90TmaGmmaWarpSpecializedImplicitGemmILS5_0ELi18ELi2EN4cute5tupleIJNSA_1CILi1EEESD_SD_EEENS1_36KernelImplicitTmaWarpSpecializedSm90ELi1EEENSB_IJNSC_ILi128EEENSC_ILi64EEENSB_IJNSC_ILi32EEEEEEEEENS_10bfloat16_tESM_NSA_8TiledMMAINSA_8MMA_AtomIJNSA_4SM904GMMA27MMA_64x64x16_F32BF16BF16_SSILNSQ_5MajorE0ELSS_0ELNSQ_7ScaleInE1ELST_1EEEEEENSA_6LayoutISE_NSB_IJNSC_ILi0EEESX_SX_EEEEENSB_IJNSA_10UnderscoreES10_S10_EEEEENS7_6detail26Sm90ImplicitGemmTileTraitsINSA_20SM90_TMA_LOAD_IM2COLENSA_14ComposedLayoutINSA_7SwizzleILi2ELi4ELi3EEENSA_18smem_ptr_flag_bitsILi16EEENSW_INSB_IJNSB_IJNSC_ILi8EEENSC_ILi16EEEEEENSB_IJSJ_SD_EEENSB_IJSD_NSC_ILi18EEEEEEEEENSB_IJNSB_IJSJ_NSC_ILi256EEEEEENSB_IJSD_SX_EEENSB_IJSX_NSC_ILi4096EEEEEEEEEEEEEvEENS14_INSA_13SM90_TMA_LOADENS16_IS18_S1A_NSW_INSB_IJNSB_IJS1B_S1B_EEES1E_S1G_EEENSB_IJS1J_S1K_NSB_IJSX_NSC_ILi2048EEEEEEEEEEEEEvEEEENS_8epilogue10collective6detail29Sm90TmaWarpSpecializedAdapterINS22_15DefaultEpilogueISM_NSB_IJNSB_IJlllEEESD_SX_EEES27_NS21_6thread17LinearCombinationISM_Li1EffLNS28_9ScaleType4KindE0ELNS_15FloatRoundStyleE2ESM_EENS_4gemm15EpilogueDefaultEEEEEvvEEEEvNT_6ParamsE --------------------------
	.section	.nv.info._ZN7cutlass13device_kernelINS_4conv6kernel13ConvUniversalINS1_16ConvProblemShapeILNS1_8OperatorE0ELi2EEENS1_10collective14CollectiveConvINS1_46MainloopSm90TmaGmmaWarpSpecializedImplicitGemmILS5_0ELi18ELi2EN4cute5tupleIJNSA_1CILi1EEESD_SD_EEENS1_36KernelImplicitTmaWarpSpecializedSm90ELi1EEENSB_IJNSC_ILi128EEENSC_ILi64EEENSB_IJNSC_ILi32EEEEEEEEENS_10bfloat16_tESM_NSA_8TiledMMAINSA_8MMA_AtomIJNSA_4SM904GMMA27MMA_64x64x16_F32BF16BF16_SSILNSQ_5MajorE0ELSS_0ELNSQ_7ScaleInE1ELST_1EEEEEENSA_6LayoutISE_NSB_IJNSC_ILi0EEESX_SX_EEEEENSB_IJNSA_10UnderscoreES10_S10_EEEEENS7_6detail26Sm90ImplicitGemmTileTraitsINSA_20SM90_TMA_LOAD_IM2COLENSA_14ComposedLayoutINSA_7SwizzleILi2ELi4ELi3EEENSA_18smem_ptr_flag_bitsILi16EEENSW_INSB_IJNSB_IJNSC_ILi8EEENSC_ILi16EEEEEENSB_IJSJ_SD_EEENSB_IJSD_NSC_ILi18EEEEEEEEENSB_IJNSB_IJSJ_NSC_ILi256EEEEEENSB_IJSD_SX_EEENSB_IJSX_NSC_ILi4096EEEEEEEEEEEEEvEENS14_INSA_13SM90_TMA_LOADENS16_IS18_S1A_NSW_INSB_IJNSB_IJS1B_S1B_EEES1E_S1G_EEENSB_IJS1J_S1K_NSB_IJSX_NSC_ILi2048EEEEEEEEEEEEEvEEEENS_8epilogue10collective6detail29Sm90TmaWarpSpecializedAdapterINS22_15DefaultEpilogueISM_NSB_IJNSB_IJlllEEESD_SX_EEES27_NS21_6thread17LinearCombinationISM_Li1EffLNS28_9ScaleType4KindE0ELNS_15FloatRoundStyleE2ESM_EENS_4gemm15EpilogueDefaultEEEEEvvEEEEvNT_6ParamsE,"",@"SHT_CUDA_INFO"
	.sectionflags	@""
	.align	4


	//----- nvinfo : EIATTR_CUDA_API_VERSION
	.align		4
        /*0000*/ 	.byte	0x04, 0x37
        /*0002*/ 	.short	(.L_18 - .L_17)
.L_17:
        /*0004*/ 	.word	0x00000082


	//----- nvinfo : EIATTR_KPARAM_INFO
	.align		4
.L_18:
        /*0008*/ 	.byte	0x04, 0x17
        /*000a*/ 	.short	(.L_20 - .L_19)
.L_19:
        /*000c*/ 	.word	0x00000000
        /*0010*/ 	.short	0x0000
        /*0012*/ 	.short	0x0070
        /*0014*/ 	.byte	0x00, 0xf0, 0x01, 0x0e


	//----- nvinfo : EIATTR_SPARSE_MMA_MASK
	.align		4
.L_20:
        /*0018*/ 	.byte	0x03, 0x50
        /*001a*/ 	.short	0x0000


	//----- nvinfo : EIATTR_MAXREG_COUNT
	.align		4
        /*001c*/ 	.byte	0x03, 0x1b
        /*001e*/ 	.short	0x00ff


	//----- nvinfo : EIATTR_NUM_BARRIERS
	.align		4
        /*0020*/ 	.byte	0x02, 0x4c
        /*0022*/ 	.byte	0x01
	.zero		1


	//----- nvinfo : EIATTR_MERCURY_ISA_VERSION
	.align		4
        /*0024*/ 	.byte	0x03, 0x5f
        /*0026*/ 	.short	0x0101


	//----- nvinfo : EIATTR_COOP_GROUP_MASK_REGIDS
	.align		4
        /*0028*/ 	.byte	0x04, 0x29
        /*002a*/ 	.short	(.L_22 - .L_21)


	//   ....[0]....
.L_21:
        /*002c*/ 	.word	0xffffffff


	//   ....[1]....
        /*0030*/ 	.word	0xffffffff


	//   ....[2]....
        /*0034*/ 	.word	0xffffffff


	//----- nvinfo : EIATTR_COOP_GROUP_INSTR_OFFSETS
	.align		4
.L_22:
        /*0038*/ 	.byte	0x04, 0x28
        /*003a*/ 	.short	(.L_24 - .L_23)


	//   ....[0]....
.L_23:
        /*003c*/ 	.word	0x00000060


	//   ....[1]....
        /*0040*/ 	.word	0x00000070


	//   ....[2]....
        /*0044*/ 	.word	0x00000130


	//----- nvinfo : EIATTR_MBARRIER_INSTR_OFFSETS
	.align		4
.L_24:
        /*0048*/ 	.byte	0x04, 0x39
        /*004a*/ 	.short	(.L_26 - .L_25)


	//   ....[0]....
.L_25:
        /*004c*/ 	.word	0x00000270
        /*0050*/ 	.word	0x000000ff
        /*0054*/ 	.word	0x00036000
        /*0058*/ 	.short	0x0100
        /*005a*/ 	.byte	0x08
	.zero		1


	//   ....[1]....
        /*005c*/ 	.word	0x00000280
        /*0060*/ 	.word	0x000000ff
        /*0064*/ 	.word	0x00036090
        /*0068*/ 	.short	0x0100
        /*006a*/ 	.byte	0x08
	.zero		1


	//   ....[2]....
        /*006c*/ 	.word	0x00000290
        /*0070*/ 	.word	0x000000ff
        /*0074*/ 	.word	0x00036008
        /*0078*/ 	.short	0x0100
        /*007a*/ 	.byte	0x08
	.zero		1


	//   ....[3]....
        /*007c*/ 	.word	0x000002a0
        /*0080*/ 	.word	0x000000ff
        /*0084*/ 	.word	0x00036098
        /*0088*/ 	.short	0x0100
        /*008a*/ 	.byte	0x08
	.zero		1


	//   ....[4]....
        /*008c*/ 	.word	0x000002b0
        /*0090*/ 	.word	0x000000ff
        /*0094*/ 	.word	0x00036010
        /*0098*/ 	.short	0x0100
        /*009a*/ 	.byte	0x08
	.zero		1


	//   ....[5]....
        /*009c*/ 	.word	0x000002c0
        /*00a0*/ 	.word	0x000000ff
        /*00a4*/ 	.word	0x000360a0
        /*00a8*/ 	.short	0x0100
        /*00aa*/ 	.byte	0x08
	.zero		1


	//   ....[6]....
        /*00ac*/ 	.word	0x000002d0
        /*00b0*/ 	.word	0x000000ff
        /*00b4*/ 	.word	0x00036018
        /*00b8*/ 	.short	0x0100
        /*00ba*/ 	.byte	0x08
	.zero		1


	//   ....[7]....
        /*00bc*/ 	.word	0x000002e0
        /*00c0*/ 	.word	0x000000ff
        /*00c4*/ 	.word	0x000360a8
        /*00c8*/ 	.short	0x0100
        /*00ca*/ 	.byte	0x08
	.zero		1


	//   ....[8]....
        /*00cc*/ 	.word	0x000002f0
        /*00d0*/ 	.word	0x000000ff
        /*00d4*/ 	.word	0x00036020
        /*00d8*/ 	.short	0x0100
        /*00da*/ 	.byte	0x08
	.zero		1


	//   ....[9]....
        /*00dc*/ 	.word	0x00000300
        /*00e0*/ 	.word	0x000000ff
        /*00e4*/ 	.word	0x000360b0
        /*00e8*/ 	.short	0x0100
        /*00ea*/ 	.byte	0x08
	.zero		1


	//   ....[10]....
        /*00ec*/ 	.word	0x00000310
        /*00f0*/ 	.word	0x000000ff
        /*00f4*/ 	.word	0x00036028
        /*00f8*/ 	.short	0x0100
        /*00fa*/ 	.byte	0x08
	.zero		1


	//   ....[11]....
        /*00fc*/ 	.word	0x00000320
        /*0100*/ 	.word	0x000000ff
        /*0104*/ 	.word	0x000360b8
        /*0108*/ 	.short	0x0100
        /*010a*/ 	.byte	0x08
	.zero		1


	//   ....[12]....
        /*010c*/ 	.word	0x00000330
        /*0110*/ 	.word	0x000000ff
        /*0114*/ 	.word	0x00036030
        /*0118*/ 	.short	0x0100
        /*011a*/ 	.byte	0x08
	.zero		1


	//   ....[13]....
        /*011c*/ 	.word	0x00000340
        /*0120*/ 	.word	0x000000ff
        /*0124*/ 	.word	0x000360c0
        /*0128*/ 	.short	0x0100
        /*012a*/ 	.byte	0x08
	.zero		1


	//   ....[14]....
        /*012c*/ 	.word	0x00000350
        /*0130*/ 	.word	0x000000ff
        /*0134*/ 	.word	0x00036038
        /*0138*/ 	.short	0x0100
        /*013a*/ 	.byte	0x08
	.zero		1


	//   ....[15]....
        /*013c*/ 	.word	0x00000360
        /*0140*/ 	.word	0x000000ff
        /*0144*/ 	.word	0x000360c8
        /*0148*/ 	.short	0x0100
        /*014a*/ 	.byte	0x08
	.zero		1


	//   ....[16]....
        /*014c*/ 	.word	0x00000370
        /*0150*/ 	.word	0x000000ff
        /*0154*/ 	.word	0x00036040
        /*0158*/ 	.short	0x0100
        /*015a*/ 	.byte	0x08
	.zero		1


	//   ....[17]....
        /*015c*/ 	.word	0x00000380
        /*0160*/ 	.word	0x000000ff
        /*0164*/ 	.word	0x000360d0
        /*0168*/ 	.short	0x0100
        /*016a*/ 	.byte	0x08
	.zero		1


	//   ....[18]....
        /*016c*/ 	.word	0x00000390
        /*0170*/ 	.word	0x000000ff
        /*0174*/ 	.word	0x00036048
        /*0178*/ 	.short	0x0100
        /*017a*/ 	.byte	0x08
	.zero		1


	//   ....[19]....
        /*017c*/ 	.word	0x000003a0
        /*0180*/ 	.word	0x000000ff
        /*0184*/ 	.word	0x000360d8
        /*0188*/ 	.short	0x0100
        /*018a*/ 	.byte	0x08
	.zero		1


	//   ....[20]....
        /*018c*/ 	.word	0x000003b0
        /*0190*/ 	.word	0x000000ff
        /*0194*/ 	.word	0x00036050
        /*0198*/ 	.short	0x0100
        /*019a*/ 	.byte	0x08
	.zero		1


	//   ....[21]....
        /*019c*/ 	.word	0x000003c0
        /*01a0*/ 	.word	0x000000ff
        /*01a4*/ 	.word	0x000360e0
        /*01a8*/ 	.short	0x0100
        /*01aa*/ 	.byte	0x08
	.zero		1


	//   ....[22]....
        /*01ac*/ 	.word	0x000003d0
        /*01b0*/ 	.word	0x000000ff
        /*01b4*/ 	.word	0x00036058
        /*01b8*/ 	.short	0x0100
        /*01ba*/ 	.byte	0x08
	.zero		1


	//   ....[23]....
        /*01bc*/ 	.word	0x000003e0
        /*01c0*/ 	.word	0x000000ff
        /*01c4*/ 	.word	0x000360e8
        /*01c8*/ 	.short	0x0100
        /*01ca*/ 	.byte	0x08
	.zero		1


	//   ....[24]....
        /*01cc*/ 	.word	0x000003f0
        /*01d0*/ 	.word	0x000000ff
        /*01d4*/ 	.word	0x00036060
        /*01d8*/ 	.short	0x0100
        /*01da*/ 	.byte	0x08
	.zero		1


	//   ....[25]....
        /*01dc*/ 	.word	0x00000400
        /*01e0*/ 	.word	0x000000ff
        /*01e4*/ 	.word	0x000360f0
        /*01e8*/ 	.short	0x0100
        /*01ea*/ 	.byte	0x08
	.zero		1


	//   ....[26]....
        /*01ec*/ 	.word	0x00000410
        /*01f0*/ 	.word	0x000000ff
        /*01f4*/ 	.word	0x00036068
        /*01f8*/ 	.short	0x0100
        /*01fa*/ 	.byte	0x08
	.zero		1


	//   ....[27]....
        /*01fc*/ 	.word	0x00000420
        /*0200*/ 	.word	0x000000ff
        /*0204*/ 	.word	0x000360f8
        /*0208*/ 	.short	0x0100
        /*020a*/ 	.byte	0x08
	.zero		1


	//   ....[28]....
        /*020c*/ 	.word	0x00000430
        /*0210*/ 	.word	0x000000ff
        /*0214*/ 	.word	0x00036070
        /*0218*/ 	.short	0x0100
        /*021a*/ 	.byte	0x08
	.zero		1


	//   ....[29]....
        /*021c*/ 	.word	0x00000440
        /*0220*/ 	.word	0x000000ff
        /*0224*/ 	.word	0x00036100
        /*0228*/ 	.short	0x0100
        /*022a*/ 	.byte	0x08
	.zero		1


	//   ....[30]....
        /*022c*/ 	.word	0x00000450
        /*0230*/ 	.word	0x000000ff
        /*0234*/ 	.word	0x00036078
        /*0238*/ 	.short	0x0100
        /*023a*/ 	.byte	0x08
	.zero		1


	//   ....[31]....
        /*023c*/ 	.word	0x00000460
        /*0240*/ 	.word	0x000000ff
        /*0244*/ 	.word	0x00036108
        /*0248*/ 	.short	0x0100
        /*024a*/ 	.byte	0x08
	.zero		1


	//   ....[32]....
        /*024c*/ 	.word	0x00000470
        /*0250*/ 	.word	0x000000ff
        /*0254*/ 	.word	0x00036080
        /*0258*/ 	.short	0x0100
        /*025a*/ 	.byte	0x08
	.zero		1


	//   ....[33]....
        /*025c*/ 	.word	0x00000480
        /*0260*/ 	.word	0x000000ff
        /*0264*/ 	.word	0x00036110
        /*0268*/ 	.short	0x0100
        /*026a*/ 	.byte	0x08
	.zero		1


	//   ....[34]....
        /*026c*/ 	.word	0x00000490
        /*0270*/ 	.word	0x000000ff
        /*0274*/ 	.word	0x00036088
        /*0278*/ 	.short	0x0100
        /*027a*/ 	.byte	0x08
	.zero		1


	//   ....[35]....
        /*027c*/ 	.word	0x000004a0
        /*0280*/ 	.word	0x000000ff
        /*0284*/ 	.word	0x00036118
        /*0288*/ 	.short	0x0100
        /*028a*/ 	.byte	0x08
	.zero		1


	//   ....[36]....
        /*028c*/ 	.word	0x00000b50
        /*0290*/ 	.word	0x00000005
        /*0294*/ 	.word	0x00036000
        /*0298*/ 	.short	0x010a
        /*029a*/ 	.byte	0x3f
	.zero		1


	//   ....[37]....
        /*029c*/ 	.word	0x00000ed0
        /*02a0*/ 	.word	0x00000006
        /*02a4*/ 	.word	0x00036000
        /*02a8*/ 	.short	0x010a
        /*02aa*/ 	.byte	0x3f
	.zero		1


	//   ....[38]....
        /*02ac*/ 	.word	0x000010d0
        /*02b0*/ 	.word	0x000000ff
        /*02b4*/ 	.word	0x00000000
        /*02b8*/ 	.short	0x0101
        /*02ba*/ 	.byte	0x06
	.zero		1


	//   ....[39]....
        /*02bc*/ 	.word	0x000012c0
        /*02c0*/ 	.word	0x00000003
        /*02c4*/ 	.word	0x00000000
        /*02c8*/ 	.short	0x0101
        /*02ca*/ 	.byte	0x3f
	.zero		1


	//   ....[40]....
        /*02cc*/ 	.word	0x000060c0
        /*02d0*/ 	.word	0x0000000c
        /*02d4*/ 	.word	0x00036090
        /*02d8*/ 	.short	0x010a
        /*02da*/ 	.byte	0x3f
	.zero		1


	//   ....[41]....
        /*02dc*/ 	.word	0x00006770
        /*02e0*/ 	.word	0x00000004
        /*02e4*/ 	.word	0x00000000
        /*02e8*/ 	.short	0x010a
        /*02ea*/ 	.byte	0x3f
	.zero		1


	//   ....[42]....
        /*02ec*/ 	.word	0x00006820
        /*02f0*/ 	.word	0x00000002
        /*02f4*/ 	.word	0x00000000
        /*02f8*/ 	.short	0x010a
        /*02fa*/ 	.byte	0x3f
	.zero		1


	//   ....[43]....
        /*02fc*/ 	.word	0x000068d0
        /*0300*/ 	.word	0x00000002
        /*0304*/ 	.word	0x00000000
        /*0308*/ 	.short	0x010a
        /*030a*/ 	.byte	0x3f
	.zero		1


	//   ....[44]....
        /*030c*/ 	.word	0x00006980
        /*0310*/ 	.word	0x00000002
        /*0314*/ 	.word	0x00000000
        /*0318*/ 	.short	0x010a
        /*031a*/ 	.byte	0x3f
	.zero		1


	//   ....[45]....
        /*031c*/ 	.word	0x00006a30
        /*0320*/ 	.word	0x00000002
        /*0324*/ 	.word	0x00000000
        /*0328*/ 	.short	0x010a
        /*032a*/ 	.byte	0x3f
	.zero		1


	//   ....[46]....
        /*032c*/ 	.word	0x00006ae0
        /*0330*/ 	.word	0x00000002
        /*0334*/ 	.word	0x00000000
        /*0338*/ 	.short	0x010a
        /*033a*/ 	.byte	0x3f
	.zero		1


	//   ....[47]....
        /*033c*/ 	.word	0x00006b90
        /*0340*/ 	.word	0x00000002
        /*0344*/ 	.word	0x00000000
        /*0348*/ 	.short	0x010a
        /*034a*/ 	.byte	0x3f
	.zero		1


	//   ....[48]....
        /*034c*/ 	.word	0x00006c40
        /*0350*/ 	.word	0x00000002
        /*0354*/ 	.word	0x00000000
        /*0358*/ 	.short	0x010a
        /*035a*/ 	.byte	0x3f
	.zero		1


	//   ....[49]....
        /*035c*/ 	.word	0x00006cf0
        /*0360*/ 	.word	0x00000002
        /*0364*/ 	.word	0x00000000
        /*0368*/ 	.short	0x010a
        /*036a*/ 	.byte	0x3f
	.zero		1


	//   ....[50]....
        /*036c*/ 	.word	0x00006da0
        /*0370*/ 	.word	0x00000002
        /*0374*/ 	.word	0x00000000
        /*0378*/ 	.short	0x010a
        /*037a*/ 	.byte	0x3f
	.zero		1


	//   ....[51]....
        /*037c*/ 	.word	0x00006e50
        /*0380*/ 	.word	0x00000002
        /*0384*/ 	.word	0x00000000
        /*0388*/ 	.short	0x010a
        /*038a*/ 	.byte	0x3f
	.zero		1


	//   ....[52]....
        /*038c*/ 	.word	0x00006f00
        /*0390*/ 	.word	0x00000002
        /*0394*/ 	.word	0x00000000
        /*0398*/ 	.short	0x010a
        /*039a*/ 	.byte	0x3f
	.zero		1


	//   ....[53]....
        /*039c*/ 	.word	0x00006fb0
        /*03a0*/ 	.word	0x00000002
        /*03a4*/ 	.word	0x00000000
        /*03a8*/ 	.short	0x010a
        /*03aa*/ 	.byte	0x3f
	.zero		1


	//   ....[54]....
        /*03ac*/ 	.word	0x00007060
        /*03b0*/ 	.word	0x00000002
        /*03b4*/ 	.word	0x00000000
        /*03b8*/ 	.short	0x010a
        /*03ba*/ 	.byte	0x3f
	.zero		1


	//   ....[55]....
        /*03bc*/ 	.word	0x00007110
        /*03c0*/ 	.word	0x00000002
        /*03c4*/ 	.word	0x00000000
        /*03c8*/ 	.short	0x010a
        /*03ca*/ 	.byte	0x3f
	.zero		1


	//   ....[56]....
        /*03cc*/ 	.word	0x000071c0
        /*03d0*/ 	.word	0x00000002
        /*03d4*/ 	.word	0x00000000
        /*03d8*/ 	.short	0x010a
        /*03da*/ 	.byte	0x3f
	.zero		1


	//   ....[57]....
        /*03dc*/ 	.word	0x00007270
        /*03e0*/ 	.word	0x00000002
        /*03e4*/ 	.word	0x00000000
        /*03e8*/ 	.short	0x010a
        /*03ea*/ 	.byte	0x3f
	.zero		1


	//   ....[58]....
        /*03ec*/ 	.word	0x00007320
        /*03f0*/ 	.word	0x00000003
        /*03f4*/ 	.word	0x00000000
        /*03f8*/ 	.short	0x010a
        /*03fa*/ 	.byte	0x3f
	.zero		1


	//----- nvinfo : EIATTR_NUM_MBARRIERS
	.align		4
.L_26:
        /*03fc*/ 	.byte	0x03, 0x38
        /*03fe*/ 	.short	0x0024


	//----- nvinfo : EIATTR_EXIT_INSTR_OFFSETS
	.align		4
        /*0400*/ 	.byte	0x04, 0x1c
        /*0402*/ 	.short	(.L_28 - .L_27)


	//   ....[0]....
.L_27:
        /*0404*/ 	.word	0x00000880


	//   ....[1]....
        /*0408*/ 	.word	0x00001410


	//   ....[2]....
        /*040c*/ 	.word	0x000047e0


	//   ....[3]....
        /*0410*/ 	.word	0x00004810


	//   ....[4]....
        /*0414*/ 	.word	0x00005e70


	//   ....[5]....
        /*0418*/ 	.word	0x00005ea0


	//   ....[6]....
        /*041c*/ 	.word	0x00005ec0


	//   ....[7]....
        /*0420*/ 	.word	0x00006660


	//   ....[8]....
        /*0424*/ 	.word	0x00007350


	//----- nvinfo : EIATTR_MAX_THREADS
	.align		4
.L_28:
        /*0428*/ 	.byte	0x04, 0x05
        /*042a*/ 	.short	(.L_30 - .L_29)
.L_29:
        /*042c*/ 	.word	0x00000100
        /*0430*/ 	.word	0x00000001
        /*0434*/ 	.word	0x00000001


	//----- nvinfo : EIATTR_CRS_STACK_SIZE
	.align		4
.L_30:
        /*0438*/ 	.byte	0x04, 0x1e
        /*043a*/ 	.short	(.L_32 - .L_31)
.L_31:
        /*043c*/ 	.word	0x00000000


	//----- nvinfo : EIATTR_CBANK_PARAM_SIZE
	.align		4
.L_32:
        /*0440*/ 	.byte	0x03, 0x19
        /*0442*/ 	.short	0x03f0


	//----- nvinfo : EIATTR_PARAM_CBANK
	.align		4
        /*0444*/ 	.byte	0x04, 0x0a
        /*0446*/ 	.short	(.L_34 - .L_33)
	.align		4
.L_33:
        /*0448*/ 	.word	index@(.nv.constant0._ZN7cutlass13device_kernelINS_4conv6kernel13ConvUniversalINS1_16ConvProblemShapeILNS1_8OperatorE0ELi2EEENS1_10collective14CollectiveConvINS1_46MainloopSm90TmaGmmaWarpSpecializedImplicitGemmILS5_0ELi18ELi2EN4cute5tupleIJNSA_1CILi1EEESD_SD_EEENS1_36KernelImplicitTmaWarpSpecializedSm90ELi1EEENSB_IJNSC_ILi128EEENSC_ILi64EEENSB_IJNSC_ILi32EEEEEEEEENS_10bfloat16_tESM_NSA_8TiledMMAINSA_8MMA_AtomIJNSA_4SM904GMMA27MMA_64x64x16_F32BF16BF16_SSILNSQ_5MajorE0ELSS_0ELNSQ_7ScaleInE1ELST_1EEEEEENSA_6LayoutISE_NSB_IJNSC_ILi0EEESX_SX_EEEEENSB_IJNSA_10UnderscoreES10_S10_EEEEENS7_6detail26Sm90ImplicitGemmTileTraitsINSA_20SM90_TMA_LOAD_IM2COLENSA_14ComposedLayoutINSA_7SwizzleILi2ELi4ELi3EEENSA_18smem_ptr_flag_bitsILi16EEENSW_INSB_IJNSB_IJNSC_ILi8EEENSC_ILi16EEEEEENSB_IJSJ_SD_EEENSB_IJSD_NSC_ILi18EEEEEEEEENSB_IJNSB_IJSJ_NSC_ILi256EEEEEENSB_IJSD_SX_EEENSB_IJSX_NSC_ILi4096EEEEEEEEEEEEEvEENS14_INSA_13SM90_TMA_LOADENS16_IS18_S1A_NSW_INSB_IJNSB_IJS1B_S1B_EEES1E_S1G_EEENSB_IJS1J_S1K_NSB_IJSX_NSC_ILi2048EEEEEEEEEEEEEvEEEENS_8epilogue10collective6detail29Sm90TmaWarpSpecializedAdapterINS22_15DefaultEpilogueISM_NSB_IJNSB_IJlllEEESD_SX_EEES27_NS21_6thread17LinearCombinationISM_Li1EffLNS28_9ScaleType4KindE0ELNS_15FloatRoundStyleE2ESM_EENS_4gemm15EpilogueDefaultEEEEEvvEEEEvNT_6ParamsE)
        /*044c*/ 	.short	0x0210
        /*044e*/ 	.short	0x03f0


	//----- nvinfo : EIATTR_SW_WAR
	.align		4
.L_34:
        /*0450*/ 	.byte	0x04, 0x36
        /*0452*/ 	.short	(.L_36 - .L_35)
.L_35:
        /*0454*/ 	.word	0x00000008
.L_36:


//--------------------- .nv.callgraph             --------------------------
	.section	.nv.callgraph,"",@"SHT_CUDA_CALLGRAPH"
	.align	4
	.sectionentsize	8
	.align		4
        /*0000*/ 	.word	0x00000000
	.align		4
        /*0004*/ 	.word	0xffffffff
	.align		4
        /*0008*/ 	.word	0x00000000
	.align		4
        /*000c*/ 	.word	0xfffffffe
	.align		4
        /*0010*/ 	.word	0x00000000
	.align		4
        /*0014*/ 	.word	0xfffffffd
	.align		4
        /*0018*/ 	.word	0x00000000
	.align		4
        /*001c*/ 	.word	0xfffffffc


//--------------------- .nv.constant4             --------------------------
	.section	.nv.constant4,"a",@progbits
	.align	8
	.align		8
.nv.constant4:
        /*0000*/ 	.dword	_ZN39_INTERNAL_10b7b36c_4_k_cu_2291dcef_27954cuda3std3__45__cpo5beginE
	.align		8
        /*0008*/ 	.dword	_ZN39_INTERNAL_10b7b36c_4_k_cu_2291dcef_27954cuda3std3__45__cpo3endE
	.align		8
        /*0010*/ 	.dword	_ZN39_INTERNAL_10b7b36c_4_k_cu_2291dcef_27954cuda3std3__45__cpo6cbeginE
	.align		8
        /*0018*/ 	.dword	_ZN39_INTERNAL_10b7b36c_4_k_cu_2291dcef_27954cuda3std3__45__cpo4cendE
	.align		8
        /*0020*/ 	.dword	_ZN39_INTERNAL_10b7b36c_4_k_cu_2291dcef_27954cuda3std3__441_GLOBAL__N__10b7b36c_4_k_cu_2291dcef_27956ignoreE
	.align		8
        /*0028*/ 	.dword	_ZN39_INTERNAL_10b7b36c_4_k_cu_2291dcef_27954cuda3std3__419piecewise_constructE
	.align		8
        /*0030*/ 	.dword	_ZN39_INTERNAL_10b7b36c_4_k_cu_2291dcef_27954cuda3std3__48in_placeE
	.align		8
        /*0038*/ 	.dword	_ZN39_INTERNAL_10b7b36c_4_k_cu_2291dcef_27954cuda3std6ranges3__45__cpo4swapE
	.align		8
        /*0040*/ 	.dword	_ZN39_INTERNAL_10b7b36c_4_k_cu_2291dcef_27954cuda3std6ranges3__45__cpo9iter_moveE
	.align		8
        /*0048*/ 	.dword	_ZN39_INTERNAL_10b7b36c_4_k_cu_2291dcef_27954cute7productE
	.align		8
        /*0050*/ 	.dword	_ZN39_INTERNAL_10b7b36c_4_k_cu_2291dcef_27954cute1_E


//--------------------- .text._ZN7cutlass13device_kernelINS_4conv6kernel13ConvUniversalINS1_16ConvProblemShapeILNS1_8OperatorE0ELi2EEENS1_10collective14CollectiveConvINS1_46MainloopSm90TmaGmmaWarpSpecializedImplicitGemmILS5_0ELi18ELi2EN4cute5tupleIJNSA_1CILi1EEESD_SD_EEENS1_36KernelImplicitTmaWarpSpecializedSm90ELi1EEENSB_IJNSC_ILi128EEENSC_ILi64EEENSB_IJNSC_ILi32EEEEEEEEENS_10bfloat16_tESM_NSA_8TiledMMAINSA_8MMA_AtomIJNSA_4SM904GMMA27MMA_64x64x16_F32BF16BF16_SSILNSQ_5MajorE0ELSS_0ELNSQ_7ScaleInE1ELST_1EEEEEENSA_6LayoutISE_NSB_IJNSC_ILi0EEESX_SX_EEEEENSB_IJNSA_10UnderscoreES10_S10_EEEEENS7_6detail26Sm90ImplicitGemmTileTraitsINSA_20SM90_TMA_LOAD_IM2COLENSA_14ComposedLayoutINSA_7SwizzleILi2ELi4ELi3EEENSA_18smem_ptr_flag_bitsILi16EEENSW_INSB_IJNSB_IJNSC_ILi8EEENSC_ILi16EEEEEENSB_IJSJ_SD_EEENSB_IJSD_NSC_ILi18EEEEEEEEENSB_IJNSB_IJSJ_NSC_ILi256EEEEEENSB_IJSD_SX_EEENSB_IJSX_NSC_ILi4096EEEEEEEEEEEEEvEENS14_INSA_13SM90_TMA_LOADENS16_IS18_S1A_NSW_INSB_IJNSB_IJS1B_S1B_EEES1E_S1G_EEENSB_IJS1J_S1K_NSB_IJSX_NSC_ILi2048EEEEEEEEEEEEEvEEEENS_8epilogue10collective6detail29Sm90TmaWarpSpecializedAdapterINS22_15DefaultEpilogueISM_NSB_IJNSB_IJlllEEESD_SX_EEES27_NS21_6thread17LinearCombinationISM_Li1EffLNS28_9ScaleType4KindE0ELNS_15FloatRoundStyleE2ESM_EENS_4gemm15EpilogueDefaultEEEEEvvEEEEvNT_6ParamsE --------------------------
	.section	.text._ZN7cutlass13device_kernelINS_4conv6kernel13ConvUniversalINS1_16ConvProblemShapeILNS1_8OperatorE0ELi2EEENS1_10collective14CollectiveConvINS1_46MainloopSm90TmaGmmaWarpSpecializedImplicitGemmILS5_0ELi18ELi2EN4cute5tupleIJNSA_1CILi1EEESD_SD_EEENS1_36KernelImplicitTmaWarpSpecializedSm90ELi1EEENSB_IJNSC_ILi128EEENSC_ILi64EEENSB_IJNSC_ILi32EEEEEEEEENS_10bfloat16_tESM_NSA_8TiledMMAINSA_8MMA_AtomIJNSA_4SM904GMMA27MMA_64x64x16_F32BF16BF16_SSILNSQ_5MajorE0ELSS_0ELNSQ_7ScaleInE1ELST_1EEEEEENSA_6LayoutISE_NSB_IJNSC_ILi0EEESX_SX_EEEEENSB_IJNSA_10UnderscoreES10_S10_EEEEENS7_6detail26Sm90ImplicitGemmTileTraitsINSA_20SM90_TMA_LOAD_IM2COLENSA_14ComposedLayoutINSA_7SwizzleILi2ELi4ELi3EEENSA_18smem_ptr_flag_bitsILi16EEENSW_INSB_IJNSB_IJNSC_ILi8EEENSC_ILi16EEEEEENSB_IJSJ_SD_EEENSB_IJSD_NSC_ILi18EEEEEEEEENSB_IJNSB_IJSJ_NSC_ILi256EEEEEENSB_IJSD_SX_EEENSB_IJSX_NSC_ILi4096EEEEEEEEEEEEEvEENS14_INSA_13SM90_TMA_LOADENS16_IS18_S1A_NSW_INSB_IJNSB_IJS1B_S1B_EEES1E_S1G_EEENSB_IJS1J_S1K_NSB_IJSX_NSC_ILi2048EEEEEEEEEEEEEvEEEENS_8epilogue10collective6detail29Sm90TmaWarpSpecializedAdapterINS22_15DefaultEpilogueISM_NSB_IJNSB_IJlllEEESD_SX_EEES27_NS21_6thread17LinearCombinationISM_Li1EffLNS28_9ScaleType4KindE0ELNS_15FloatRoundStyleE2ESM_EENS_4gemm15EpilogueDefaultEEEEEvvEEEEvNT_6ParamsE,"ax",@progbits
	.align	128
.text._ZN7cutlass13device_kernelINS_4conv6kernel13ConvUniversalINS1_16ConvProblemShapeILNS1_8OperatorE0ELi2EEENS1_10collective14CollectiveConvINS1_46MainloopSm90TmaGmmaWarpSpecializedImplicitGemmILS5_0ELi18ELi2EN4cute5tupleIJNSA_1CILi1EEESD_SD_EEENS1_36KernelImplicitTmaWarpSpecializedSm90ELi1EEENSB_IJNSC_ILi128EEENSC_ILi64EEENSB_IJNSC_ILi32EEEEEEEEENS_10bfloat16_tESM_NSA_8TiledMMAINSA_8MMA_AtomIJNSA_4SM904GMMA27MMA_64x64x16_F32BF16BF16_SSILNSQ_5MajorE0ELSS_0ELNSQ_7ScaleInE1ELST_1EEEEEENSA_6LayoutISE_NSB_IJNSC_ILi0EEESX_SX_EEEEENSB_IJNSA_10UnderscoreES10_S10_EEEEENS7_6detail26Sm90ImplicitGemmTileTraitsINSA_20SM90_TMA_LOAD_IM2COLENSA_14ComposedLayoutINSA_7SwizzleILi2ELi4ELi3EEENSA_18smem_ptr_flag_bitsILi16EEENSW_INSB_IJNSB_IJNSC_ILi8EEENSC_ILi16EEEEEENSB_IJSJ_SD_EEENSB_IJSD_NSC_ILi18EEEEEEEEENSB_IJNSB_IJSJ_NSC_ILi256EEEEEENSB_IJSD_SX_EEENSB_IJSX_NSC_ILi4096EEEEEEEEEEEEEvEENS14_INSA_13SM90_TMA_LOADENS16_IS18_S1A_NSW_INSB_IJNSB_IJS1B_S1B_EEES1E_S1G_EEENSB_IJS1J_S1K_NSB_IJSX_NSC_ILi2048EEEEEEEEEEEEEvEEEENS_8epilogue10collective6detail29Sm90TmaWarpSpecializedAdapterINS22_15DefaultEpilogueISM_NSB_IJNSB_IJlllEEESD_SX_EEES27_NS21_6thread17LinearCombinationISM_Li1EffLNS28_9ScaleType4KindE0ELNS_15FloatRoundStyleE2ESM_EENS_4gemm15EpilogueDefaultEEEEEvvEEEEvNT_6ParamsE:
        .type           _ZN7cutlass13device_kernelINS_4conv6kernel13ConvUniversalINS1_16ConvProblemShapeILNS1_8OperatorE0ELi2EEENS1_10collective14CollectiveConvINS1_46MainloopSm90TmaGmmaWarpSpecializedImplicitGemmILS5_0ELi18ELi2EN4cute5tupleIJNSA_1CILi1EEESD_SD_EEENS1_36KernelImplicitTmaWarpSpecializedSm90ELi1EEENSB_IJNSC_ILi128EEENSC_ILi64EEENSB_IJNSC_ILi32EEEEEEEEENS_10bfloat16_tESM_NSA_8TiledMMAINSA_8MMA_AtomIJNSA_4SM904GMMA27MMA_64x64x16_F32BF16BF16_SSILNSQ_5MajorE0ELSS_0ELNSQ_7ScaleInE1ELST_1EEEEEENSA_6LayoutISE_NSB_IJNSC_ILi0EEESX_SX_EEEEENSB_IJNSA_10UnderscoreES10_S10_EEEEENS7_6detail26Sm90ImplicitGemmTileTraitsINSA_20SM90_TMA_LOAD_IM2COLENSA_14ComposedLayoutINSA_7SwizzleILi2ELi4ELi3EEENSA_18smem_ptr_flag_bitsILi16EEENSW_INSB_IJNSB_IJNSC_ILi8EEENSC_ILi16EEEEEENSB_IJSJ_SD_EEENSB_IJSD_NSC_ILi18EEEEEEEEENSB_IJNSB_IJSJ_NSC_ILi256EEEEEENSB_IJSD_SX_EEENSB_IJSX_NSC_ILi4096EEEEEEEEEEEEEvEENS14_INSA_13SM90_TMA_LOADENS16_IS18_S1A_NSW_INSB_IJNSB_IJS1B_S1B_EEES1E_S1G_EEENSB_IJS1J_S1K_NSB_IJSX_NSC_ILi2048EEEEEEEEEEEEEvEEEENS_8epilogue10collective6detail29Sm90TmaWarpSpecializedAdapterINS22_15DefaultEpilogueISM_NSB_IJNSB_IJlllEEESD_SX_EEES27_NS21_6thread17LinearCombinationISM_Li1EffLNS28_9ScaleType4KindE0ELNS_15FloatRoundStyleE2ESM_EENS_4gemm15EpilogueDefaultEEEEEvvEEEEvNT_6ParamsE,@function
        .size           _ZN7cutlass13device_kernelINS_4conv6kernel13ConvUniversalINS1_16ConvProblemShapeILNS1_8OperatorE0ELi2EEENS1_10collective14CollectiveConvINS1_46MainloopSm90TmaGmmaWarpSpecializedImplicitGemmILS5_0ELi18ELi2EN4cute5tupleIJNSA_1CILi1EEESD_SD_EEENS1_36KernelImplicitTmaWarpSpecializedSm90ELi1EEENSB_IJNSC_ILi128EEENSC_ILi64EEENSB_IJNSC_ILi32EEEEEEEEENS_10bfloat16_tESM_NSA_8TiledMMAINSA_8MMA_AtomIJNSA_4SM904GMMA27MMA_64x64x16_F32BF16BF16_SSILNSQ_5MajorE0ELSS_0ELNSQ_7ScaleInE1ELST_1EEEEEENSA_6LayoutISE_NSB_IJNSC_ILi0EEESX_SX_EEEEENSB_IJNSA_10UnderscoreES10_S10_EEEEENS7_6detail26Sm90ImplicitGemmTileTraitsINSA_20SM90_TMA_LOAD_IM2COLENSA_14ComposedLayoutINSA_7SwizzleILi2ELi4ELi3EEENSA_18smem_ptr_flag_bitsILi16EEENSW_INSB_IJNSB_IJNSC_ILi8EEENSC_ILi16EEEEEENSB_IJSJ_SD_EEENSB_IJSD_NSC_ILi18EEEEEEEEENSB_IJNSB_IJSJ_NSC_ILi256EEEEEENSB_IJSD_SX_EEENSB_IJSX_NSC_ILi4096EEEEEEEEEEEEEvEENS14_INSA_13SM90_TMA_LOADENS16_IS18_S1A_NSW_INSB_IJNSB_IJS1B_S1B_EEES1E_S1G_EEENSB_IJS1J_S1K_NSB_IJSX_NSC_ILi2048EEEEEEEEEEEEEvEEEENS_8epilogue10collective6detail29Sm90TmaWarpSpecializedAdapterINS22_15DefaultEpilogueISM_NSB_IJNSB_IJlllEEESD_SX_EEES27_NS21_6thread17LinearCombinationISM_Li1EffLNS28_9ScaleType4KindE0ELNS_15FloatRoundStyleE2ESM_EENS_4gemm15EpilogueDefaultEEEEEvvEEEEvNT_6ParamsE,(.L_x_170 - _ZN7cutlass13device_kernelINS_4conv6kernel13ConvUniversalINS1_16ConvProblemShapeILNS1_8OperatorE0ELi2EEENS1_10collective14CollectiveConvINS1_46MainloopSm90TmaGmmaWarpSpecializedImplicitGemmILS5_0ELi18ELi2EN4cute5tupleIJNSA_1CILi1EEESD_SD_EEENS1_36KernelImplicitTmaWarpSpecializedSm90ELi1EEENSB_IJNSC_ILi128EEENSC_ILi64EEENSB_IJNSC_ILi32EEEEEEEEENS_10bfloat16_tESM_NSA_8TiledMMAINSA_8MMA_AtomIJNSA_4SM904GMMA27MMA_64x64x16_F32BF16BF16_SSILNSQ_5MajorE0ELSS_0ELNSQ_7ScaleInE1ELST_1EEEEEENSA_6LayoutISE_NSB_IJNSC_ILi0EEESX_SX_EEEEENSB_IJNSA_10UnderscoreES10_S10_EEEEENS7_6detail26Sm90ImplicitGemmTileTraitsINSA_20SM90_TMA_LOAD_IM2COLENSA_14ComposedLayoutINSA_7SwizzleILi2ELi4ELi3EEENSA_18smem_ptr_flag_bitsILi16EEENSW_INSB_IJNSB_IJNSC_ILi8EEENSC_ILi16EEEEEENSB_IJSJ_SD_EEENSB_IJSD_NSC_ILi18EEEEEEEEENSB_IJNSB_IJSJ_NSC_ILi256EEEEEENSB_IJSD_SX_EEENSB_IJSX_NSC_ILi4096EEEEEEEEEEEEEvEENS14_INSA_13SM90_TMA_LOADENS16_IS18_S1A_NSW_INSB_IJNSB_IJS1B_S1B_EEES1E_S1G_EEENSB_IJS1J_S1K_NSB_IJSX_NSC_ILi2048EEEEEEEEEEEEEvEEEENS_8epilogue10collective6detail29Sm90TmaWarpSpecializedAdapterINS22_15DefaultEpilogueISM_NSB_IJNSB_IJlllEEESD_SX_EEES27_NS21_6thread17LinearCombinationISM_Li1EffLNS28_9ScaleType4KindE0ELNS_15FloatRoundStyleE2ESM_EENS_4gemm15EpilogueDefaultEEEEEvvEEEEvNT_6ParamsE)
        .other          _ZN7cutlass13device_kernelINS_4conv6kernel13ConvUniversalINS1_16ConvProblemShapeILNS1_8OperatorE0ELi2EEENS1_10collective14CollectiveConvINS1_46MainloopSm90TmaGmmaWarpSpecializedImplicitGemmILS5_0ELi18ELi2EN4cute5tupleIJNSA_1CILi1EEESD_SD_EEENS1_36KernelImplicitTmaWarpSpecializedSm90ELi1EEENSB_IJNSC_ILi128EEENSC_ILi64EEENSB_IJNSC_ILi32EEEEEEEEENS_10bfloat16_tESM_NSA_8TiledMMAINSA_8MMA_AtomIJNSA_4SM904GMMA27MMA_64x64x16_F32BF16BF16_SSILNSQ_5MajorE0ELSS_0ELNSQ_7ScaleInE1ELST_1EEEEEENSA_6LayoutISE_NSB_IJNSC_ILi0EEESX_SX_EEEEENSB_IJNSA_10UnderscoreES10_S10_EEEEENS7_6detail26Sm90ImplicitGemmTileTraitsINSA_20SM90_TMA_LOAD_IM2COLENSA_14ComposedLayoutINSA_7SwizzleILi2ELi4ELi3EEENSA_18smem_ptr_flag_bitsILi16EEENSW_INSB_IJNSB_IJNSC_ILi8EEENSC_ILi16EEEEEENSB_IJSJ_SD_EEENSB_IJSD_NSC_ILi18EEEEEEEEENSB_IJNSB_IJSJ_NSC_ILi256EEEEEENSB_IJSD_SX_EEENSB_IJSX_NSC_ILi4096EEEEEEEEEEEEEvEENS14_INSA_13SM90_TMA_LOADENS16_IS18_S1A_NSW_INSB_IJNSB_IJS1B_S1B_EEES1E_S1G_EEENSB_IJS1J_S1K_NSB_IJSX_NSC_ILi2048EEEEEEEEEEEEEvEEEENS_8epilogue10collective6detail29Sm90TmaWarpSpecializedAdapterINS22_15DefaultEpilogueISM_NSB_IJNSB_IJlllEEESD_SX_EEES27_NS21_6thread17LinearCombinationISM_Li1EffLNS28_9ScaleType4KindE0ELNS_15FloatRoundStyleE2ESM_EENS_4gemm15EpilogueDefaultEEEEEvvEEEEvNT_6ParamsE,@"STO_CUDA_ENTRY STV_DEFAULT"
_ZN7cutlass13device_kernelINS_4conv6kernel13ConvUniversalINS1_16ConvProblemShapeILNS1_8OperatorE0ELi2EEENS1_10collective14CollectiveConvINS1_46MainloopSm90TmaGmmaWarpSpecializedImplicitGemmILS5_0ELi18ELi2EN4cute5tupleIJNSA_1CILi1EEESD_SD_EEENS1_36KernelImplicitTmaWarpSpecializedSm90ELi1EEENSB_IJNSC_ILi128EEENSC_ILi64EEENSB_IJNSC_ILi32EEEEEEEEENS_10bfloat16_tESM_NSA_8TiledMMAINSA_8MMA_AtomIJNSA_4SM904GMMA27MMA_64x64x16_F32BF16BF16_SSILNSQ_5MajorE0ELSS_0ELNSQ_7ScaleInE1ELST_1EEEEEENSA_6LayoutISE_NSB_IJNSC_ILi0EEESX_SX_EEEEENSB_IJNSA_10UnderscoreES10_S10_EEEEENS7_6detail26Sm90ImplicitGemmTileTraitsINSA_20SM90_TMA_LOAD_IM2COLENSA_14ComposedLayoutINSA_7SwizzleILi2ELi4ELi3EEENSA_18smem_ptr_flag_bitsILi16EEENSW_INSB_IJNSB_IJNSC_ILi8EEENSC_ILi16EEEEEENSB_IJSJ_SD_EEENSB_IJSD_NSC_ILi18EEEEEEEEENSB_IJNSB_IJSJ_NSC_ILi256EEEEEENSB_IJSD_SX_EEENSB_IJSX_NSC_ILi4096EEEEEEEEEEEEEvEENS14_INSA_13SM90_TMA_LOADENS16_IS18_S1A_NSW_INSB_IJNSB_IJS1B_S1B_EEES1E_S1G_EEENSB_IJS1J_S1K_NSB_IJSX_NSC_ILi2048EEEEEEEEEEEEEvEEEENS_8epilogue10collective6detail29Sm90TmaWarpSpecializedAdapterINS22_15DefaultEpilogueISM_NSB_IJNSB_IJlllEEESD_SX_EEES27_NS21_6thread17LinearCombinationISM_Li1EffLNS28_9ScaleType4KindE0ELNS_15FloatRoundStyleE2ESM_EENS_4gemm15EpilogueDefaultEEEEEvvEEEEvNT_6ParamsE:
[----:B------:R-:W-:Y:S01]  /*0000*/  LDC R1, c[0x0][0x28] ;  /* 0x00000a00ff017b82 */ /* 0x000fe20000000800 */
[----:B------:R-:W0:Y:S01]  /*0010*/  S2R R8, SR_TID.X ;  /* 0x0000000000087919 */ /* 0x000e220000002100 */
[----:B------:R-:W-:Y:S01]  /*0020*/  ELECT P0, URZ, PT ;  /* 0x00000000003f782f */ /* 0x000fe20003800000 */
[----:B------:R-:W-:Y:S01]  /*0030*/  BSSY B0, `(.L_x_0) ;  /* 0x000000f000007945 */ /* 0x000fe20003800000 */
[--C-:B0-----:R-:W-:Y:S02]  /*0040*/  SHF.R.U32.HI R0, RZ, 0x5, R8.reuse ;  /* 0x00000005ff007819 */ /* 0x101fe40000011608 */
[----:B------:R-:W-:-:S03]  /*0050*/  SHF.R.U32.HI R3, RZ, 0x7, R8 ;  /* 0x00000007ff037819 */ /* 0x000fc60000011608 */
[----:B------:R-:W0:Y:S04]  /*0060*/  SHFL.IDX PT, R2, R0, RZ, 0x1f ;  /* 0x00001fff00027589 */ /* 0x000e2800000e0000 */
[----:B------:R1:W2:Y:S01]  /*0070*/  SHFL.IDX PT, R7, R3, RZ, 0x1f ;  /* 0x00001fff03077589 */ /* 0x0002a200000e0000 */
[----:B0-----:R-:W-:-:S13]  /*0080*/  ISETP.NE.OR P0, PT, R2, RZ, !P0 ;  /* 0x000000ff0200720c */ /* 0x001fda0004705670 */
[----:B-12---:R-:W-:Y:S05]  /*0090*/  @P0 BRA `(.L_x_1) ;  /* 0x0000000000200947 */ /* 0x006fea0003800000 */
[----:B------:R-:W-:Y:S02]  /*00a0*/  ULDC.64 UR4, c[0x0][0x198] ;  /* 0x0000660000047ab9 */ /* 0x000fe40000000a00 */
[----:B------:R-:W-:Y:S02]  /*00b0*/  UIADD3 UR6, UP0, UR4, 0xf0, URZ ;  /* 0x000000f004067890 */ /* 0x000fe4000ff1e03f */
[----:B------:R-:W-:Y:S02]  /*00c0*/  UIADD3 UR4, UP1, UR4, 0x1f0, URZ ;  /* 0x000001f004047890 */ /* 0x000fe4000ff3e03f */
[----:B------:R-:W-:Y:S02]  /*00d0*/  UIADD3.X UR7, URZ, UR5, URZ, UP0, !UPT ;  /* 0x000000053f077290 */ /* 0x000fe400087fe43f */
[----:B------:R-:W-:-:S07]  /*00e0*/  UIADD3.X UR5, URZ, UR5, URZ, UP1, !UPT ;  /* 0x000000053f057290 */ /* 0x000fce0008ffe43f */
[----:B------:R0:W-:Y:S02]  /*00f0*/  UTMACCTL.PF [UR6] ;  /* 0x00000000060079b9 */ /* 0x0001e40008040000 */
[----:B------:R0:W-:Y:S02]  /*0100*/  UTMACCTL.PF [UR4] ;  /* 0x00000000040079b9 */ /* 0x0001e40008040000 */
[----:B0-----:R-:W-:Y:S01]  /*0110*/  NOP ;  /* 0x0000000000007918 */ /* 0x001fe20000000000 */
.L_x_1:
[----:B------:R-:W-:Y:S05]  /*0120*/  BSYNC B0 ;  /* 0x0000000000007941 */ /* 0x000fea0003800000 */
.L_x_0:
[----:B------:R-:W0:Y:S01]  /*0130*/  SHFL.IDX PT, R0, R0, RZ, 0x1f ;  /* 0x00001fff00007589 */ /* 0x000e2200000e0000 */
[----:B------:R-:W-:-:S04]  /*0140*/  SHF.R.S32.HI R3, RZ, 0x1f, R2 ;  /* 0x0000001fff037819 */ /* 0x000fc80000011402 */
[----:B------:R-:W-:Y:S02]  /*0150*/  LEA.HI R3, R3, R2, RZ, 0x2 ;  /* 0x0000000203037211 */ /* 0x000fe400078f10ff */
[----:B0-----:R-:W-:-:S13]  /*0160*/  ISETP.NE.AND P0, PT, R0, RZ, PT ;  /* 0x000000ff0000720c */ /* 0x001fda0003f05270 */
[----:B------:R-:W-:Y:S05]  /*0170*/  @P0 BRA `(.L_x_2) ;  /* 0x0000000000d40947 */ /* 0x000fea0003800000 */
[----:B------:R-:W-:Y:S01]  /*0180*/  ELECT P0, URZ, PT ;  /* 0x00000000003f782f */ /* 0x000fe20003800000 */
[----:B------:R-:W-:-:S12]  /*0190*/  BSSY B0, `(.L_x_2) ;  /* 0x0000033000007945 */ /* 0x000fd80003800000 */
[----:B------:R-:W-:Y:S05]  /*01a0*/  @!P0 BRA `(.L_x_3) ;  /* 0x0000000000c48947 */ /* 0x000fea0003800000 */
[----:B------:R-:W0:Y:S01]  /*01b0*/  S2UR UR8, SR_CgaCtaId ;  /* 0x00000000000879c3 */ /* 0x000e220000008800 */
[----:B------:R-:W-:Y:S01]  /*01c0*/  UMOV UR4, 0x400 ;  /* 0x0000040000047882 */ /* 0x000fe20000000000 */
[----:B------:R-:W-:Y:S01]  /*01d0*/  UMOV UR5, 0x1 ;  /* 0x0000000100057882 */ /* 0x000fe20000000000 */
[----:B------:R-:W-:Y:S02]  /*01e0*/  UMOV UR6, 0x80 ;  /* 0x0000008000067882 */ /* 0x000fe40000000000 */
[----:B------:R-:W-:-:S04]  /*01f0*/  UIADD3 UR6, -UR6, 0x100000, URZ ;  /* 0x0010000006067890 */ /* 0x000fc8000fffe13f */
[----:B------:R-:W-:Y:S02]  /*0200*/  USHF.L.U32 UR7, UR6, 0xb, URZ ;  /* 0x0000000b06077899 */ /* 0x000fe4000800063f */
[----:B------:R-:W-:Y:S02]  /*0210*/  USHF.L.U32 UR6, UR6, 0x1, URZ ;  /* 0x0000000106067899 */ /* 0x000fe4000800063f */
[----:B0-----:R-:W-:Y:S02]  /*0220*/  ULEA UR8, UR8, UR4, 0x18 ;  /* 0x0000000408087291 */ /* 0x001fe4000f8ec03f */
[----:B------:R-:W-:-:S04]  /*0230*/  UIADD3 UR4, -UR5, 0x100000, URZ ;  /* 0x0010000005047890 */ /* 0x000fc8000fffe13f */
[----:B------:R-:W-:Y:S02]  /*0240*/  USHF.L.U32 UR5, UR4, 0xb, URZ ;  /* 0x0000000b04057899 */ /* 0x000fe4000800063f */
[----:B------:R-:W-:Y:S01]  /*0250*/  USHF.L.U32 UR4, UR4, 0x1, URZ ;  /* 0x0000000104047899 */ /* 0x000fe2000800063f */
[----:B------:R-:W0:Y:S11]  /*0260*/  FENCE.VIEW.ASYNC.S ;  /* 0x00000000000073c6 */ /* 0x000e360000000000 */
[----:B0-----:R0:W1:Y:S01]  /*0270*/  SYNCS.EXCH.64 URZ, [UR8+0x36000], UR4 ;  /* 0x03600004083f75b2 */ /* 0x0010620008000100 */
[----:B------:R0:W2:Y:S01]  /*0280*/  SYNCS.EXCH.64 URZ, [UR8+0x36090], UR6 ;  /* 0x03609006083f75b2 */ /* 0x0000a20008000100 */
[----:B------:R0:W3:Y:S01]  /*0290*/  SYNCS.EXCH.64 URZ, [UR8+0x36008], UR4 ;  /* 0x03600804083f75b2 */ /* 0x0000e20008000100 */
[----:B------:R0:W4:Y:S01]  /*02a0*/  SYNCS.EXCH.64 URZ, [UR8+0x36098], UR6 ;  /* 0x03609806083f75b2 */ /* 0x0001220008000100 */
[----:B------:R0:W0:Y:S01]  /*02b0*/  SYNCS.EXCH.64 URZ, [UR8+0x36010], UR4 ;  /* 0x03601004083f75b2 */ /* 0x0000220008000100 */
        /* <DEDUP_REMOVED lines=31> */
[----:B-1234-:R-:W-:Y:S01]  /*04b0*/  NOP ;  /* 0x0000000000007918 */ /* 0x01efe20000000000 */
.L_x_3:
[----:B0-----:R-:W-:Y:S05]  /*04c0*/  BSYNC B0 ;  /* 0x0000000000007941 */ /* 0x001fea0003800000 */
.L_x_2:
[----:B------:R-:W-:Y:S01]  /*04d0*/  ULDC.64 UR4, c[0x0][0x598] ;  /* 0x0001660000047ab9 */ /* 0x000fe20000000a00 */
[----:B------:R-:W-:Y:S01]  /*04e0*/  LOP3.LUT R3, R3, 0xfffffffc, RZ, 0xc0, !PT ;  /* 0xfffffffc03037812 */ /* 0x000fe200078ec0ff */
[----:B------:R-:W-:Y:S01]  /*04f0*/  NOP ;  /* 0x0000000000007918 */ /* 0x000fe20000000000 */
[----:B------:R-:W-:Y:S01]  /*0500*/  ISETP.NE.U32.AND P0, PT, RZ, UR4, PT ;  /* 0x00000004ff007c0c */ /* 0x000fe2000bf05070 */
[----:B------:R-:W-:Y:S01]  /*0510*/  NOP ;  /* 0x0000000000007918 */ /* 0x000fe20000000000 */
[----:B------:R-:W-:Y:S01]  /*0520*/  BAR.SYNC.DEFER_BLOCKING 0x0 ;  /* 0x0000000000007b1d */ /* 0x000fe20000010000 */
[----:B------:R-:W-:Y:S01]  /*0530*/  IMAD.IADD R6, R2, 0x1, -R3 ;  /* 0x0000000102067824 */ /* 0x000fe200078e0a03 */
[----:B------:R-:W-:Y:S02]  /*0540*/  ISETP.NE.AND.EX P0, PT, RZ, UR5, PT, P0 ;  /* 0x00000005ff007c0c */ /* 0x000fe4000bf05300 */
[C---:B------:R-:W-:Y:S02]  /*0550*/  ISETP.NE.AND P2, PT, R7.reuse, 0x1, PT ;  /* 0x000000010700780c */ /* 0x040fe40003f45270 */
[----:B------:R-:W-:Y:S01]  /*0560*/  LOP3.LUT P1, RZ, R7, R6, RZ, 0xfc, !PT ;  /* 0x0000000607ff7212 */ /* 0x000fe2000782fcff */
[----:B------:R-:W-:-:S03]  /*0570*/  ULDC.64 UR12, c[0x0][0x208] ;  /* 0x00008200000c7ab9 */ /* 0x000fc60000000a00 */
[----:B------:R-:W-:-:S04]  /*0580*/  SEL R2, RZ, 0x1, P1 ;  /* 0x00000001ff027807 */ /* 0x000fc80000800000 */
[----:B------:R-:W-:Y:S01]  /*0590*/  SEL R2, R2, 0x2, P2 ;  /* 0x0000000202027807 */ /* 0x000fe20001000000 */
[----:B------:R-:W-:Y:S06]  /*05a0*/  @!P0 BRA `(.L_x_4) ;  /* 0x00000000001c8947 */ /* 0x000fec0003800000 */
[----:B------:R-:W0:Y:S02]  /*05b0*/  LDC.64 R4, c[0x0][0x598] ;  /* 0x00016600ff047b82 */ /* 0x000e240000000a00 */
[----:B0-----:R-:W2:Y:S02]  /*05c0*/  LDG.E.64 R4, desc[UR12][R4.64] ;  /* 0x0000000c04047981 */ /* 0x001ea4000c1e1b00 */
[----:B--2---:R-:W-:-:S04]  /*05d0*/  ISETP.NE.U32.AND P0, PT, R4, RZ, PT ;  /* 0x000000ff0400720c */ /* 0x004fc80003f05070 */
[----:B------:R-:W-:-:S13]  /*05e0*/  ISETP.NE.AND.EX P0, PT, R5, RZ, PT, P0 ;  /* 0x000000ff0500720c */ /* 0x000fda0003f05300 */
[----:B------:R-:W-:Y:S05]  /*05f0*/  @!P0 BRA `(.L_x_4) ;  /* 0x0000000000088947 */ /* 0x000fea0003800000 */
[----:B------:R2:W5:Y:S01]  /*0600*/  LD.E R0, desc[UR12][R4.64] ;  /* 0x0000000c04007980 */ /* 0x000562000c101900 */
[----:B------:R-:W-:Y:S05]  /*0610*/  BRA `(.L_x_5) ;  /* 0x0000000000207947 */ /* 0x000fea0003800000 */
.L_x_4:
[----:B------:R-:W-:Y:S02]  /*0620*/  ULDC.64 UR4, c[0x0][0x588] ;  /* 0x0001620000047ab9 */ /* 0x000fe40000000a00 */
[----:B------:R-:W-:-:S04]  /*0630*/  ISETP.NE.U32.AND P0, PT, RZ, UR4, PT ;  /* 0x00000004ff007c0c */ /* 0x000fc8000bf05070 */
[----:B------:R-:W-:-:S13]  /*0640*/  ISETP.NE.AND.EX P0, PT, RZ, UR5, PT, P0 ;  /* 0x00000005ff007c0c */ /* 0x000fda000bf05300 */
[----:B------:R-:W-:Y:S05]  /*0650*/  @!P0 BRA `(.L_x_6) ;  /* 0x00000000000c8947 */ /* 0x000fea0003800000 */
[----:B------:R-:W0:Y:S02]  /*0660*/  LDC.64 R4, c[0x0][0x588] ;  /* 0x00016200ff047b82 */ /* 0x000e240000000a00 */
[----:B0-----:R0:W5:Y:S01]  /*0670*/  LDG.E R0, desc[UR12][R4.64] ;  /* 0x0000000c04007981 */ /* 0x001162000c1e1900 */
[----:B------:R-:W-:Y:S05]  /*0680*/  BRA `(.L_x_5) ;  /* 0x0000000000047947 */ /* 0x000fea0003800000 */
.L_x_6:
[----:B------:R-:W1:Y:S02]  /*0690*/  LDC R0, c[0x0][0x580] ;  /* 0x00016000ff007b82 */ /* 0x000e640000000800 */
.L_x_5:
[----:B------:R-:W-:Y:S02]  /*06a0*/  ULDC.64 UR4, c[0x0][0x5a0] ;  /* 0x0001680000047ab9 */ /* 0x000fe40000000a00 */
[----:B------:R-:W-:-:S04]  /*06b0*/  ISETP.NE.U32.AND P0, PT, RZ, UR4, PT ;  /* 0x00000004ff007c0c */ /* 0x000fc8000bf05070 */
[----:B------:R-:W-:-:S13]  /*06c0*/  ISETP.NE.AND.EX P0, PT, RZ, UR5, PT, P0 ;  /* 0x00000005ff007c0c */ /* 0x000fda000bf05300 */
[----:B------:R-:W-:Y:S05]  /*06d0*/  @!P0 BRA `(.L_x_7) ;  /* 0x00000000001c8947 */ /* 0x000fea0003800000 */
[----:B0-2---:R-:W0:Y:S02]  /*06e0*/  LDC.64 R4, c[0x0][0x5a0] ;  /* 0x00016800ff047b82 */ /* 0x005e240000000a00 */
[----:B0-----:R-:W2:Y:S02]  /*06f0*/  LDG.E.64 R4, desc[UR12][R4.64] ;  /* 0x0000000c04047981 */ /* 0x001ea4000c1e1b00 */
[----:B--2---:R-:W-:-:S04]  /*0700*/  ISETP.NE.U32.AND P0, PT, R4, RZ, PT ;  /* 0x000000ff0400720c */ /* 0x004fc80003f05070 */
[----:B------:R-:W-:-:S13]  /*0710*/  ISETP.NE.AND.EX P0, PT, R5, RZ, PT, P0 ;  /* 0x000000ff0500720c */ /* 0x000fda0003f05300 */
[----:B------:R-:W-:Y:S05]  /*0720*/  @!P0 BRA `(.L_x_7) ;  /* 0x0000000000088947 */ /* 0x000fea0003800000 */
[----:B------:R0:W5:Y:S01]  /*0730*/  LD.E R14, desc[UR12][R4.64] ;  /* 0x0000000c040e7980 */ /* 0x000162000c101900 */
[----:B------:R-:W-:Y:S05]  /*0740*/  BRA `(.L_x_8) ;  /* 0x0000000000207947 */ /* 0x000fea0003800000 */
.L_x_7:
[----:B------:R-:W-:Y:S02]  /*0750*/  ULDC.64 UR4, c[0x0][0x590] ;  /* 0x0001640000047ab9 */ /* 0x000fe40000000a00 */
[----:B------:R-:W-:-:S04]  /*0760*/  ISETP.NE.U32.AND P0, PT, RZ, UR4, PT ;  /* 0x00000004ff007c0c */ /* 0x000fc8000bf05070 */
[----:B------:R-:W-:-:S13]  /*0770*/  ISETP.NE.AND.EX P0, PT, RZ, UR5, PT, P0 ;  /* 0x00000005ff007c0c */ /* 0x000fda000bf05300 */
[----:B------:R-:W-:Y:S05]  /*0780*/  @!P0 BRA `(.L_x_9) ;  /* 0x00000000000c8947 */ /* 0x000fea0003800000 */
[----:B------:R-:W3:Y:S02]  /*0790*/  LDC.64 R14, c[0x0][0x590] ;  /* 0x00016400ff0e7b82 */ /* 0x000ee40000000a00 */
[----:B---3--:R4:W5:Y:S01]  /*07a0*/  LDG.E R14, desc[UR12][R14.64] ;  /* 0x0000000c0e0e7981 */ /* 0x008962000c1e1900 */
[----:B------:R-:W-:Y:S05]  /*07b0*/  BRA `(.L_x_8) ;  /* 0x0000000000047947 */ /* 0x000fea0003800000 */
.L_x_9:
[----:B------:R-:W3:Y:S02]  /*07c0*/  LDC R14, c[0x0][0x584] ;  /* 0x00016100ff0e7b82 */ /* 0x000ee40000000800 */
.L_x_8:
[----:B------:R-:W1:Y:S01]  /*07d0*/  LDC R3, c[0x0][0x3c4] ;  /* 0x0000f100ff037b82 */ /* 0x000e620000000800 */
[----:B------:R-:W-:-:S07]  /*07e0*/  ISETP.NE.AND P0, PT, R7, RZ, PT ;  /* 0x000000ff0700720c */ /* 0x000fce0003f05270 */
[----:B------:R-:W4:Y:S01]  /*07f0*/  LDC.64 R10, c[0x0][0x3c8] ;  /* 0x0000f200ff0a7b82 */ /* 0x000f220000000a00 */
[----:B-1----:R-:W-:-:S05]  /*0800*/  VIADD R3, R3, 0x1f ;  /* 0x0000001f03037836 */ /* 0x002fca0000000000 */
[----:B0-2---:R-:W-:-:S04]  /*0810*/  SHF.R.S32.HI R4, RZ, 0x1f, R3 ;  /* 0x0000001fff047819 */ /* 0x005fc80000011403 */
[----:B------:R-:W-:-:S04]  /*0820*/  LEA.HI R4, R4, R3, RZ, 0x5 ;  /* 0x0000000304047211 */ /* 0x000fc800078f28ff */
[----:B------:R-:W-:-:S05]  /*0830*/  SHF.R.S32.HI R5, RZ, 0x5, R4 ;  /* 0x00000005ff057819 */ /* 0x000fca0000011404 */
[----:B----4-:R-:W-:-:S04]  /*0840*/  IMAD R4, R5, R10, RZ ;  /* 0x0000000a05047224 */ /* 0x010fc800078e02ff */
[----:B------:R-:W-:Y:S01]  /*0850*/  IMAD R3, R4, R11, RZ ;  /* 0x0000000b04037224 */ /* 0x000fe200078e02ff */
[----:B------:R-:W-:Y:S06]  /*0860*/  @!P0 BRA `(.L_x_10) ;  /* 0x0000005400908947 */ /* 0x000fec0003800000 */
[----:B------:R-:W-:-:S13]  /*0870*/  ISETP.NE.AND P0, PT, R7, 0x1, PT ;  /* 0x000000010700780c */ /* 0x000fda0003f05270 */
[----:B------:R-:W-:Y:S05]  /*0880*/  @P0 EXIT ;  /* 0x000000000000094d */ /* 0x000fea0003800000 */
[----:B------:R-:W-:Y:S01]  /*0890*/  ISETP.GE.AND P0, PT, R3, 0x1, PT ;  /* 0x000000010300780c */ /* 0x000fe20003f06270 */
[----:B------:R-:W-:Y:S01]  /*08a0*/  UMOV UR4, URZ ;  /* 0x0000003f00047c82 */ /* 0x000fe20008000000 */
[----:B------:R-:W-:Y:S02]  /*08b0*/  CS2R R54, SRZ ;  /* 0x0000000000367805 */ /* 0x000fe4000001ff00 */
[----:B------:R-:W-:Y:S02]  /*08c0*/  CS2R R56, SRZ ;  /* 0x0000000000387805 */ /* 0x000fe4000001ff00 */
[----:B------:R-:W-:Y:S02]  /*08d0*/  CS2R R58, SRZ ;  /* 0x00000000003a7805 */ /* 0x000fe4000001ff00 */
[----:B------:R-:W-:Y:S02]  /*08e0*/  CS2R R60, SRZ ;  /* 0x00000000003c7805 */ /* 0x000fe4000001ff00 */
[----:B------:R-:W-:-:S02]  /*08f0*/  CS2R R62, SRZ ;  /* 0x00000000003e7805 */ /* 0x000fc4000001ff00 */
[----:B------:R-:W-:Y:S02]  /*0900*/  CS2R R64, SRZ ;  /* 0x0000000000407805 */ /* 0x000fe4000001ff00 */
        /* <DEDUP_REMOVED lines=25> */
[----:B------:R-:W-:Y:S01]  /*0aa0*/  CS2R R52, SRZ ;  /* 0x0000000000347805 */ /* 0x000fe2000001ff00 */
[----:B------:R-:W-:Y:S06]  /*0ab0*/  @!P0 BRA `(.L_x_11) ;  /* 0x0000000000a08947 */ /* 0x000fec0003800000 */
[----:B------:R-:W-:-:S04]  /*0ac0*/  LOP3.LUT R4, R2, 0x1, RZ, 0xfc, !PT ;  /* 0x0000000102047812 */ /* 0x000fc800078efcff */
[----:B------:R-:W-:-:S13]  /*0ad0*/  ISETP.NE.AND P1, PT, R4, 0x3, PT ;  /* 0x000000030400780c */ /* 0x000fda0003f25270 */
[----:B------:R-:W-:Y:S05]  /*0ae0*/  @!P1 BRA `(.L_x_12) ;  /* 0x0000000000049947 */ /* 0x000fea0003800000 */
[----:B------:R-:W-:Y:S01]  /*0af0*/  BPT.TRAP 0x1 ;  /* 0x000000040000795c */ /* 0x000fe20000300000 */
.L_x_12:
[----:B------:R-:W0:Y:S01]  /*0b00*/  S2UR UR5, SR_CgaCtaId ;  /* 0x00000000000579c3 */ /* 0x000e220000008800 */
[----:B------:R-:W-:Y:S01]  /*0b10*/  SHF.L.U32 R4, RZ, 0x1f, RZ ;  /* 0x0000001fff047819 */ /* 0x000fe200000006ff */
[----:B------:R-:W-:Y:S02]  /*0b20*/  UMOV UR4, 0x400 ;  /* 0x0000040000047882 */ /* 0x000fe40000000000 */
[----:B0-----:R-:W-:-:S12]  /*0b30*/  ULEA UR4, UR5, UR4, 0x18 ;  /* 0x0000000405047291 */ /* 0x001fd8000f8ec03f */
.L_x_13:
[----:B0-----:R-:W-:-:S04]  /*0b40*/  IMAD.U32 R5, RZ, RZ, UR4 ;  /* 0x00000004ff057e24 */ /* 0x001fc8000f8e00ff */
[----:B------:R0:W1:Y:S03]  /*0b50*/  SYNCS.PHASECHK.TRANS64.TRYWAIT P1, [R5+URZ+0x36000], R4 ;  /* 0x03600004050075a7 */ /* 0x000066000802017f */
[----:B-1----:R-:W-:Y:S05]  /*0b60*/  @!P1 NANOSLEEP.SYNCS 0x989680 ;  /* 0x009896800000995d */ /* 0x002fea0003900000 */
[----:B------:R-:W1:Y:S02]  /*0b70*/  @!P1 SYNCS.PHASECHK.TRANS64 P1, [R5+URZ+0x36000], R4 ;  /* 0x03600004050095a7 */ /* 0x000e64000802007f */
[----:B-1----:R-:W-:Y:S05]  /*0b80*/  @!P1 BRA `(.L_x_13) ;  /* 0xfffffffc00ec9947 */ /* 0x002fea000383ffff */
[----:B------:R-:W-:Y:S01]  /*0b90*/  UIADD3 UR5, UR4, 0x24000, URZ ;  /* 0x0002400004057890 */ /* 0x000fe2000fffe03f */
[----:B------:R-:W-:Y:S01]  /*0ba0*/  WARPGROUP.ARRIVE ;  /* 0x00000000000079c5 */ /* 0x000fe20000000000 */
[----:B------:R-:W-:Y:S02]  /*0bb0*/  USHF.R.U32.HI UR4, URZ, 0x4, UR4 ;  /* 0x000000043f047899 */ /* 0x000fe40008011604 */
[----:B------:R-:W-:Y:S02]  /*0bc0*/  USHF.R.U32.HI UR5, URZ, 0x4, UR5 ;  /* 0x000000043f057899 */ /* 0x000fe40008011605 */
[----:B------:R-:W-:Y:S02]  /*0bd0*/  ULOP3.LUT UR4, UR4, 0x3fff, URZ, 0xc0, !UPT ;  /* 0x00003fff04047892 */ /* 0x000fe4000f8ec03f */
[----:B------:R-:W-:Y:S02]  /*0be0*/  ULOP3.LUT UR5, UR5, 0x3fff, URZ, 0xc0, !UPT ;  /* 0x00003fff05057892 */ /* 0x000fe4000f8ec03f */
[----:B------:R-:W-:-:S02]  /*0bf0*/  ULOP3.LUT UR9, UR4, 0x10000, URZ, 0xfc, !UPT ;  /* 0x0001000004097892 */ /* 0x000fc4000f8efc3f */
[----:B------:R-:W-:Y:S02]  /*0c00*/  ULOP3.LUT UR10, UR5, 0x10000, URZ, 0xfc, !UPT ;  /* 0x00010000050a7892 */ /* 0x000fe4000f8efc3f */
[----:B------:R-:W-:Y:S01]  /*0c10*/  UIADD3 UR8, UR9, 0x100, URZ ;  /* 0x0000010009087890 */ /* 0x000fe2000fffe03f */
[----:B------:R-:W-:Y:S02]  /*0c20*/  UMOV UR5, 0x80000020 ;  /* 0x8000002000057882 */ /* 0x000fe40000000000 */
[----:B------:R-:W-:Y:S01]  /*0c30*/  UMOV UR4, UR9 ;  /* 0x0000000900047c82 */ /* 0x000fe20008000000 */
[----:B------:R-:W-:Y:S01]  /*0c40*/  UMOV UR7, 0x80000020 ;  /* 0x8000002000077882 */ /* 0x000fe20000000000 */
[----:B------:R-:W-:Y:S02]  /*0c50*/  UMOV UR6, UR10 ;  /* 0x0000000a00067c82 */ /* 0x000fe40008000000 */
[----:B------:R-:W-:Y:S01]  /*0c60*/  HGMMA.64x64x16.F32.BF16 R56, gdesc[UR4], RZ, !UPT ;  /* 0x00e00000043879f0 */ /* 0x000fe2000c7018ff */
[----:B------:R-:W-:Y:S01]  /*0c70*/  UMOV UR4, UR8 ;  /* 0x0000000800047c82 */ /* 0x000fe20008000000 */
[----:B------:R-:W-:Y:S01]  /*0c80*/  UMOV UR5, 0x80000020 ;  /* 0x8000002000057882 */ /* 0x000fe20000000000 */
[----:B------:R-:W-:Y:S01]  /*0c90*/  UIADD3 UR8, UR9, 0x102, URZ ;  /* 0x0000010209087890 */ /* 0x000fe2000fffe03f */
[----:B------:R-:W-:Y:S01]  /*0ca0*/  HGMMA.64x64x16.F32.BF16 R24, gdesc[UR4], RZ, !UPT ;  /* 0x00e00000041879f0 */ /* 0x000fe2000c7018ff */
[----:B------:R-:W-:-:S02]  /*0cb0*/  UIADD3 UR4, UR9, 0x2, URZ ;  /* 0x0000000209047890 */ /* 0x000fc4000fffe03f */
[----:B------:R-:W-:Y:S01]  /*0cc0*/  UIADD3 UR6, UR10, 0x2, URZ ;  /* 0x000000020a067890 */ /* 0x000fe2000fffe03f */
[----:B------:R-:W-:Y:S01]  /*0cd0*/  UMOV UR5, 0x80000020 ;  /* 0x8000002000057882 */ /* 0x000fe20000000000 */
[----:B------:R-:W-:-:S07]  /*0ce0*/  UMOV UR7, 0x80000020 ;  /* 0x8000002000077882 */ /* 0x000fce0000000000 */
[----:B------:R-:W-:Y:S01]  /*0cf0*/  HGMMA.64x64x16.F32.BF16 R56, gdesc[UR4], R56 ;  /* 0x00e00000043879f0 */ /* 0x000fe20008701838 */
[----:B------:R-:W-:Y:S01]  /*0d00*/  UMOV UR4, UR8 ;  /* 0x0000000800047c82 */ /* 0x000fe20008000000 */
[----:B------:R-:W-:Y:S02]  /*0d10*/  UMOV UR5, 0x80000020 ;  /* 0x8000002000057882 */ /* 0x000fe40000000000 */
[----:B------:R-:W-:Y:S01]  /*0d20*/  HGMMA.64x64x16.F32.BF16 R24, gdesc[UR4], R24, gsb0 ;  /* 0x00e00000041879f0 */ /* 0x000fe20008001818 */
[----:B------:R-:W-:-:S05]  /*0d30*/  UMOV UR4, 0x1 ;  /* 0x0000000100047882 */ /* 0x000fca0000000000 */
.L_x_11:
[----:B0-----:R-:W-:-:S05]  /*0d40*/  VIMNMX R4, R3, 0x1, PT ;  /* 0x0000000103047848 */ /* 0x001fca0003fe0100 */
[----:B------:R-:W-:-:S05]  /*0d50*/  IMAD.IADD R3, R3, 0x1, -R4 ;  /* 0x0000000103037824 */ /* 0x000fca00078e0a04 */
[----:B------:R-:W-:-:S13]  /*0d60*/  ISETP.GE.AND P1, PT, R3, 0x1, PT ;  /* 0x000000010300780c */ /* 0x000fda0003f26270 */
[----:B------:R-:W-:Y:S05]  /*0d70*/  @!P1 BRA `(.L_x_14) ;  /* 0x0000000400109947 */ /* 0x000fea0003800000 */
[----:B------:R-:W0:Y:S01]  /*0d80*/  S2UR UR6, SR_CgaCtaId ;  /* 0x00000000000679c3 */ /* 0x000e220000008800 */
[----:B------:R-:W-:Y:S01]  /*0d90*/  UMOV UR5, 0x400 ;  /* 0x0000040000057882 */ /* 0x000fe20000000000 */
[----:B------:R-:W-:Y:S01]  /*0da0*/  LOP3.LUT R8, R2, 0x1, RZ, 0xfc, !PT ;  /* 0x0000000102087812 */ /* 0x000fe200078efcff */
[----:B------:R-:W-:Y:S01]  /*0db0*/  IMAD.MOV.U32 R7, RZ, RZ, RZ ;  /* 0x000000ffff077224 */ /* 0x000fe200078e00ff */
[----:B------:R-:W-:Y:S01]  /*0dc0*/  UISETP.NE.U32.AND UP0, UPT, UR4, URZ, UPT ;  /* 0x0000003f0400728c */ /* 0x000fe2000bf05070 */
[----:B------:R-:W-:Y:S01]  /*0dd0*/  IMAD.MOV.U32 R4, RZ, RZ, R3 ;  /* 0x000000ffff047224 */ /* 0x000fe200078e0003 */
[----:B0-----:R-:W-:-:S04]  /*0de0*/  ULEA UR15, UR6, UR5, 0x18 ;  /* 0x00000005060f7291 */ /* 0x001fc8000f8ec03f */
[----:B------:R-:W-:Y:S02]  /*0df0*/  UIADD3 UR6, UR15, 0x24000, URZ ;  /* 0x000240000f067890 */ /* 0x000fe4000fffe03f */
[----:B------:R-:W-:Y:S02]  /*0e00*/  USHF.R.U32.HI UR5, URZ, 0x4, UR15 ;  /* 0x000000043f057899 */ /* 0x000fe4000801160f */
[----:B------:R-:W-:Y:S02]  /*0e10*/  USHF.R.U32.HI UR6, URZ, 0x4, UR6 ;  /* 0x000000043f067899 */ /* 0x000fe40008011606 */
[----:B------:R-:W-:Y:S02]  /*0e20*/  ULOP3.LUT UR5, UR5, 0x3fff, URZ, 0xc0, !UPT ;  /* 0x00003fff05057892 */ /* 0x000fe4000f8ec03f */
[----:B------:R-:W-:Y:S02]  /*0e30*/  ULOP3.LUT UR6, UR6, 0x3fff, URZ, 0xc0, !UPT ;  /* 0x00003fff06067892 */ /* 0x000fe4000f8ec03f */
[----:B------:R-:W-:-:S02]  /*0e40*/  ULOP3.LUT UR16, UR5, 0x10000, URZ, 0xfc, !UPT ;  /* 0x0001000005107892 */ /* 0x000fc4000f8efc3f */
[----:B------:R-:W-:Y:S01]  /*0e50*/  ULOP3.LUT UR17, UR6, 0x10000, URZ, 0xfc, !UPT ;  /* 0x0001000006117892 */ /* 0x000fe2000f8efc3f */
[----:B------:R-:W-:-:S11]  /*0e60*/  UMOV UR5, URZ ;  /* 0x0000003f00057c82 */ /* 0x000fd60008000000 */
.L_x_19:
[----:B------:R-:W-:-:S13]  /*0e70*/  ISETP.NE.AND P2, PT, R8, 0x3, PT ;  /* 0x000000030800780c */ /* 0x000fda0003f45270 */
[----:B0-----:R-:W-:Y:S05]  /*0e80*/  @!P2 BRA `(.L_x_15) ;  /* 0x000000000004a947 */ /* 0x001fea0003800000 */
[----:B------:R-:W-:Y:S01]  /*0e90*/  BPT.TRAP 0x1 ;  /* 0x000000040000795c */ /* 0x000fe20000300000 */
.L_x_15:
[----:B------:R-:W-:Y:S01]  /*0ea0*/  SHF.L.U32 R5, R7, 0x1f, RZ ;  /* 0x0000001f07057819 */ /* 0x000fe200000006ff */
[----:B------:R-:W-:-:S12]  /*0eb0*/  ULEA UR6, UR4, UR15, 0x3 ;  /* 0x0000000f04067291 */ /* 0x000fd8000f8e183f */
.L_x_16:
[----:B0-----:R-:W-:-:S04]  /*0ec0*/  IMAD.U32 R6, RZ, RZ, UR6 ;  /* 0x00000006ff067e24 */ /* 0x001fc8000f8e00ff */
[----:B------:R0:W1:Y:S03]  /*0ed0*/  SYNCS.PHASECHK.TRANS64.TRYWAIT P1, [R6+URZ+0x36000], R5 ;  /* 0x03600005060075a7 */ /* 0x000066000802017f */
[----:B-1----:R-:W-:Y:S05]  /*0ee0*/  @!P1 NANOSLEEP.SYNCS 0x989680 ;  /* 0x009896800000995d */ /* 0x002fea0003900000 */
[----:B------:R-:W1:Y:S02]  /*0ef0*/  @!P1 SYNCS.PHASECHK.TRANS64 P1, [R6+URZ+0x36000], R5 ;  /* 0x03600005060095a7 */ /* 0x000e64000802007f */
[----:B-1----:R-:W-:Y:S05]  /*0f00*/  @!P1 BRA `(.L_x_16) ;  /* 0xfffffffc00ec9947 */ /* 0x002fea000383ffff */
[----:B------:R-:W-:Y:S01]  /*0f10*/  ULEA UR7, UR4, UR16, 0x9 ;  /* 0x0000001004077291 */ /* 0x000fe2000f8e483f */
[----:B------:R-:W-:Y:S01]  /*0f20*/  WARPGROUP.ARRIVE ;  /* 0x00000000000079c5 */ /* 0x000fe20000000000 */
[----:B------:R-:W-:Y:S02]  /*0f30*/  ULEA UR6, UR4, UR17, 0x8 ;  /* 0x0000001104067291 */ /* 0x000fe4000f8e403f */
[----:B------:R-:W-:Y:S01]  /*0f40*/  UIADD3 UR14, UR7, 0x100, URZ ;  /* 0x00000100070e7890 */ /* 0x000fe2000fffe03f */
[----:B------:R-:W-:Y:S02]  /*0f50*/  UMOV UR11, 0x80000020 ;  /* 0x80000020000b7882 */ /* 0x000fe40000000000 */
[----:B------:R-:W-:Y:S01]  /*0f60*/  UMOV UR8, UR7 ;  /* 0x0000000700087c82 */ /* 0x000fe20008000000 */
[----:B------:R-:W-:Y:S01]  /*0f70*/  UMOV UR9, 0x80000020 ;  /* 0x8000002000097882 */ /* 0x000fe20000000000 */
[----:B------:R-:W-:Y:S02]  /*0f80*/  UMOV UR10, UR6 ;  /* 0x00000006000a7c82 */ /* 0x000fe40008000000 */
[----:B------:R-:W-:Y:S01]  /*0f90*/  HGMMA.64x64x16.F32.BF16 R56, gdesc[UR8], R56, UP0 ;  /* 0x00e00000083879f0 */ /* 0x000fe2000bf01838 */
[----:B------:R-:W-:Y:S01]  /*0fa0*/  UMOV UR8, UR14 ;  /* 0x0000000e00087c82 */ /* 0x000fe20008000000 */
[----:B------:R-:W-:-:S02]  /*0fb0*/  UMOV UR9, 0x80000020 ;  /* 0x8000002000097882 */ /* 0x000fc40000000000 */
[----:B------:R-:W-:Y:S01]  /*0fc0*/  HGMMA.64x64x16.F32.BF16 R24, gdesc[UR8], R24, UP0 ;  /* 0x00e00000081879f0 */ /* 0x000fe2000bf01818 */
[----:B------:R-:W-:Y:S02]  /*0fd0*/  UIADD3 UR10, UR6, 0x2, URZ ;  /* 0x00000002060a7890 */ /* 0x000fe4000fffe03f */
[----:B------:R-:W-:Y:S02]  /*0fe0*/  UIADD3 UR8, UR7, 0x2, URZ ;  /* 0x0000000207087890 */ /* 0x000fe4000fffe03f */
[----:B------:R-:W-:Y:S01]  /*0ff0*/  UIADD3 UR7, UR7, 0x102, URZ ;  /* 0x0000010207077890 */ /* 0x000fe2000fffe03f */
[----:B------:R-:W-:Y:S01]  /*1000*/  UMOV UR11, 0x80000020 ;  /* 0x80000020000b7882 */ /* 0x000fe20000000000 */
[----:B------:R-:W-:-:S05]  /*1010*/  UMOV UR9, 0x80000020 ;  /* 0x8000002000097882 */ /* 0x000fca0000000000 */
[----:B------:R-:W-:Y:S01]  /*1020*/  HGMMA.64x64x16.F32.BF16 R56, gdesc[UR8], R56 ;  /* 0x00e00000083879f0 */ /* 0x000fe20008701838 */
[----:B------:R-:W-:Y:S01]  /*1030*/  UMOV UR8, UR7 ;  /* 0x0000000700087c82 */ /* 0x000fe20008000000 */
[----:B------:R-:W-:Y:S02]  /*1040*/  UMOV UR9, 0x80000020 ;  /* 0x8000002000097882 */ /* 0x000fe40000000000 */
[----:B------:R-:W-:Y:S03]  /*1050*/  HGMMA.64x64x16.F32.BF16 R24, gdesc[UR8], R24, gsb0 ;  /* 0x00e00000081879f0 */ /* 0x000fe60008001818 */
[----:B------:R-:W-:Y:S02]  /*1060*/  WARPGROUP.DEPBAR.LE gsb0, 0x1 ;  /* 0x00008000000079c5 */ /* 0x000fe40000010100 */
[----:B------:R-:W-:Y:S05]  /*1070*/  @!P2 BRA `(.L_x_17) ;  /* 0x000000000004a947 */ /* 0x000fea0003800000 */
[----:B------:R-:W-:Y:S01]  /*1080*/  BPT.TRAP 0x1 ;  /* 0x000000040000795c */ /* 0x000fe20000300000 */
.L_x_17:
[----:B------:R-:W-:Y:S01]  /*1090*/  ULEA UR6, UR5, UR15, 0x3 ;  /* 0x0000000f05067291 */ /* 0x000fe2000f8e183f */
[----:B------:R-:W-:-:S03]  /*10a0*/  ISETP.GT.U32.AND P1, PT, R2, 0x1, PT ;  /* 0x000000010200780c */ /* 0x000fc60003f24070 */
[----:B------:R-:W-:-:S04]  /*10b0*/  UIADD3 UR6, UR6, 0x36090, URZ ;  /* 0x0003609006067890 */ /* 0x000fc8000fffe03f */
[----:B------:R-:W-:-:S09]  /*10c0*/  UPRMT UR6, URZ, 0x654, UR6 ;  /* 0x000006543f067896 */ /* 0x000fd20008000006 */
[----:B------:R-:W-:Y:S01]  /*10d0*/  SYNCS.ARRIVE.TRANS64.RED.A1T0 RZ, [UR6], RZ ;  /* 0x000000ffffff79a7 */ /* 0x000fe20008100406 */
[----:B------:R-:W-:Y:S05]  /*10e0*/  @P1 BRA `(.L_x_18) ;  /* 0x0000000000041947 */ /* 0x000fea0003800000 */
[----:B------:R-:W-:Y:S01]  /*10f0*/  BPT.TRAP 0x1 ;  /* 0x000000040000795c */ /* 0x000fe20000300000 */
.L_x_18:
[----:B------:R-:W-:Y:S01]  /*1100*/  UIADD3 UR4, UR4, 0x1, URZ ;  /* 0x0000000104047890 */ /* 0x000fe2000fffe03f */
[C---:B------:R-:W-:Y:S01]  /*1110*/  ISETP.GT.AND P1, PT, R4.reuse, 0x1, PT ;  /* 0x000000010400780c */ /* 0x040fe20003f24270 */
[----:B------:R-:W-:Y:S01]  /*1120*/  UIADD3 UR5, UR5, 0x1, URZ ;  /* 0x0000000105057890 */ /* 0x000fe2000fffe03f */
[----:B------:R-:W-:Y:S01]  /*1130*/  VIADD R4, R4, 0xffffffff ;  /* 0xffffffff04047836 */ /* 0x000fe20000000000 */
[----:B------:R-:W-:Y:S02]  /*1140*/  UISETP.NE.AND UP0, UPT, UR4, 0x12, UPT ;  /* 0x000000120400788c */ /* 0x000fe4000bf05270 */
[----:B------:R-:W-:Y:S02]  /*1150*/  UISETP.NE.AND UP1, UPT, UR5, 0x12, UPT ;  /* 0x000000120500788c */ /* 0x000fe4000bf25270 */
[----:B------:R-:W-:Y:S02]  /*1160*/  USEL UR6, URZ, 0x1, UP0 ;  /* 0x000000013f067887 */ /* 0x000fe40008000000 */
[----:B------:R-:W-:-:S02]  /*1170*/  USEL UR4, UR4, URZ, UP0 ;  /* 0x0000003f04047287 */ /* 0x000fc40008000000 */
[----:B------:R-:W-:Y:S02]  /*1180*/  USEL UR5, UR5, URZ, UP1 ;  /* 0x0000003f05057287 */ /* 0x000fe40008800000 */
[----:B------:R-:W-:Y:S01]  /*1190*/  UPLOP3.LUT UP0, UPT, UPT, UPT, UPT, 0x80, 0x0 ;  /* 0x000000000000789c */ /* 0x000fe20003f0f070 */
[----:B------:R-:W-:Y:S01]  /*11a0*/  LOP3.LUT R7, R7, UR6, RZ, 0x3c, !PT ;  /* 0x0000000607077c12 */ /* 0x000fe2000f8e3cff */
[----:B------:R-:W-:Y:S09]  /*11b0*/  @P1 BRA `(.L_x_19) ;  /* 0xfffffffc002c1947 */ /* 0x000ff2000383ffff */
.L_x_14:
[----:B------:R-:W-:Y:S02]  /*11c0*/  WARPGROUP.DEPBAR.LE gsb0, 0x0 ;  /* 0x00008000000079c5 */ /* 0x000fe40000010000 */
[----:B------:R-:W-:Y:S05]  /*11d0*/  @!P0 BRA `(.L_x_20) ;  /* 0x0000000000448947 */ /* 0x000fea0003800000 */
[----:B------:R-:W-:-:S04]  /*11e0*/  LOP3.LUT R4, R2, 0x1, RZ, 0xfc, !PT ;  /* 0x0000000102047812 */ /* 0x000fc800078efcff */
[----:B------:R-:W-:-:S13]  /*11f0*/  ISETP.NE.AND P0, PT, R4, 0x3, PT ;  /* 0x000000030400780c */ /* 0x000fda0003f05270 */
[----:B------:R-:W-:Y:S05]  /*1200*/  @!P0 BRA `(.L_x_21) ;  /* 0x0000000000048947 */ /* 0x000fea0003800000 */
[----:B------:R-:W-:Y:S01]  /*1210*/  BPT.TRAP 0x1 ;  /* 0x000000040000795c */ /* 0x000fe20000300000 */
.L_x_21:
[----:B0-----:R-:W0:Y:S01]  /*1220*/  S2R R6, SR_CgaCtaId ;  /* 0x0000000000067919 */ /* 0x001e220000008800 */
[----:B------:R-:W-:Y:S01]  /*1230*/  IMAD.WIDE.U32 R4, R3, 0x38e38e39, RZ ;  /* 0x38e38e3903047825 */ /* 0x000fe200078e00ff */
[----:B------:R-:W-:-:S04]  /*1240*/  ISETP.GT.U32.AND P0, PT, R2, 0x1, PT ;  /* 0x000000010200780c */ /* 0x000fc80003f04070 */
[----:B------:R-:W-:Y:S02]  /*1250*/  SHF.R.U32.HI R4, RZ, 0x2, R5 ;  /* 0x00000002ff047819 */ /* 0x000fe40000011605 */
[----:B------:R-:W-:-:S03]  /*1260*/  MOV R5, 0x400 ;  /* 0x0000040000057802 */ /* 0x000fc60000000f00 */
[----:B------:R-:W-:Y:S01]  /*1270*/  IMAD R3, R4, -0x12, R3 ;  /* 0xffffffee04037824 */ /* 0x000fe200078e0203 */
[----:B0-----:R-:W-:-:S05]  /*1280*/  LEA R6, R6, R5, 0x18 ;  /* 0x0000000506067211 */ /* 0x001fca00078ec0ff */
[----:B------:R-:W-:-:S04]  /*1290*/  IMAD R3, R3, 0x8, R6 ;  /* 0x0000000803037824 */ /* 0x000fc800078e0206 */
[----:B------:R-:W-:-:S05]  /*12a0*/  VIADD R3, R3, 0x36090 ;  /* 0x0003609003037836 */ /* 0x000fca0000000000 */
[----:B------:R-:W-:-:S04]  /*12b0*/  PRMT R3, RZ, 0x654, R3 ;  /* 0x00000654ff037816 */ /* 0x000fc80000000003 */
[----:B------:R1:W-:Y:S01]  /*12c0*/  SYNCS.ARRIVE.TRANS64.RED.A1T0 RZ, [R3+URZ], RZ ;  /* 0x000000ff03ff79a7 */ /* 0x0003e2000810043f */
[----:B------:R-:W-:Y:S05]  /*12d0*/  @P0 BRA `(.L_x_20) ;  /* 0x0000000000040947 */ /* 0x000fea0003800000 */
[----:B------:R-:W-:Y:S01]  /*12e0*/  BPT.TRAP 0x1 ;  /* 0x000000040000795c */ /* 0x000fe20000300000 */
.L_x_20:
[----:B-1----:R-:W1:Y:S01]  /*12f0*/  S2R R3, SR_TID.X ;  /* 0x0000000000037919 */ /* 0x002e620000002100 */
[----:B------:R-:W-:Y:S01]  /*1300*/  ULDC.64 UR4, c[0x0][0x280] ;  /* 0x0000a00000047ab9 */ /* 0x000fe20000000a00 */
[----:B0-----:R-:W0:Y:S01]  /*1310*/  S2R R5, SR_CTAID.Y ;  /* 0x0000000000057919 */ /* 0x001e220000002600 */
[----:B------:R-:W2:Y:S01]  /*1320*/  S2R R13, SR_CTAID.X ;  /* 0x00000000000d7919 */ /* 0x000ea20000002500 */
[----:B-1----:R-:W-:-:S04]  /*1330*/  SHF.R.S32.HI R2, RZ, 0x1f, R3 ;  /* 0x0000001fff027819 */ /* 0x002fc80000011403 */
[----:B------:R-:W-:Y:S01]  /*1340*/  LEA.HI R2, R2, R3, RZ, 0x7 ;  /* 0x0000000302027211 */ /* 0x000fe200078f38ff */
[----:B0-----:R-:W-:-:S03]  /*1350*/  IMAD.SHL.U32 R5, R5, 0x40, RZ ;  /* 0x0000004005057824 */ /* 0x001fc600078e00ff */
[----:B------:R-:W-:Y:S01]  /*1360*/  LOP3.LUT R2, R2, 0xffffff80, RZ, 0xc0, !PT ;  /* 0xffffff8002027812 */ /* 0x000fe200078ec0ff */
[----:B--2---:R-:W-:Y:S01]  /*1370*/  IMAD.SHL.U32 R8, R13, 0x80, RZ ;  /* 0x000000800d087824 */ /* 0x004fe200078e00ff */
[----:B------:R-:W-:-:S03]  /*1380*/  ISETP.GE.AND P0, PT, R5, UR5, PT ;  /* 0x0000000505007c0c */ /* 0x000fc6000bf06270 */
[----:B------:R-:W-:Y:S01]  /*1390*/  IMAD.IADD R4, R3, 0x1, -R2 ;  /* 0x0000000103047824 */ /* 0x000fe200078e0a02 */
[----:B------:R-:W-:-:S04]  /*13a0*/  ISETP.GE.OR P0, PT, R8, UR4, P0 ;  /* 0x0000000408007c0c */ /* 0x000fc80008706670 */
[----:B------:R-:W-:-:S04]  /*13b0*/  SHF.R.S32.HI R7, RZ, 0x1f, R4 ;  /* 0x0000001fff077819 */ /* 0x000fc80000011404 */
[----:B------:R-:W-:-:S04]  /*13c0*/  LEA.HI R2, R7, R4, RZ, 0x2 ;  /* 0x0000000407027211 */ /* 0x000fc800078f10ff */
[--C-:B------:R-:W-:Y:S02]  /*13d0*/  SHF.R.S32.HI R16, RZ, 0x2, R2.reuse ;  /* 0x00000002ff107819 */ /* 0x100fe40000011402 */
[----:B------:R-:W-:-:S04]  /*13e0*/  SHF.R.S32.HI R3, RZ, 0x1f, R2 ;  /* 0x0000001fff037819 */ /* 0x000fc80000011402 */
[----:B------:R-:W-:-:S04]  /*13f0*/  LEA.HI R3, R3, R16, RZ, 0x3 ;  /* 0x0000001003037211 */ /* 0x000fc800078f18ff */
[----:B------:R-:W-:Y:S01]  /*1400*/  LOP3.LUT R17, R3, 0xfffffff8, RZ, 0xc0, !PT ;  /* 0xfffffff803117812 */ /* 0x000fe200078ec0ff */
[----:B------:R-:W-:Y:S06]  /*1410*/  @P0 EXIT ;  /* 0x000000000000094d */ /* 0x000fec0003800000 */
[----:B------:R-:W-:Y:S01]  /*1420*/  LOP3.LUT R9, R2, 0x7ffffffc, RZ, 0xc0, !PT ;  /* 0x7ffffffc02097812 */ /* 0x000fe200078ec0ff */
[----:B------:R-:W-:Y:S01]  /*1430*/  IMAD.IADD R16, R16, 0x1, -R17 ;  /* 0x0000000110107824 */ /* 0x000fe200078e0a11 */
[----:B------:R-:W0:Y:S01]  /*1440*/  LDC.64 R2, c[0x0][0x5d0] ;  /* 0x00017400ff027b82 */ /* 0x000e220000000a00 */
[----:B------:R-:W-:Y:S02]  /*1450*/  LEA.HI R7, R7, R4, RZ, 0x5 ;  /* 0x0000000407077211 */ /* 0x000fe400078f28ff */
[----:B------:R-:W-:Y:S01]  /*1460*/  IMAD.IADD R9, R4, 0x1, -R9 ;  /* 0x0000000104097824 */ /* 0x000fe200078e0a09 */
[--C-:B------:R-:W-:Y:S02]  /*1470*/  SHF.R.S32.HI R17, RZ, 0x1f, R16.reuse ;  /* 0x0000001fff117819 */ /* 0x100fe40000011410 */
[----:B------:R-:W-:Y:S01]  /*1480*/  SHF.R.S32.HI R11, RZ, 0x5, R7 ;  /* 0x00000005ff0b7819 */ /* 0x000fe20000011407 */
[----:B------:R-:W-:Y:S01]  /*1490*/  IMAD.SHL.U32 R4, R9, 0x2, RZ ;  /* 0x0000000209047824 */ /* 0x000fe200078e00ff */
[----:B---3-5:R-:W-:Y:S01]  /*14a0*/  FSETP.NEU.AND P1, PT, R14, RZ, PT ;  /* 0x000000ff0e00720b */ /* 0x028fe20003f2d000 */
[----:B------:R-:W-:-:S03]  /*14b0*/  IMAD.WIDE R6, R13, 0x80, R16 ;  /* 0x000000800d067825 */ /* 0x000fc600078e0210 */
[----:B------:R-:W-:Y:S01]  /*14c0*/  SHF.R.S32.HI R10, RZ, 0x1f, R4 ;  /* 0x0000001fff0a7819 */ /* 0x000fe20000011404 */
[----:B------:R-:W-:Y:S01]  /*14d0*/  IMAD R13, R11, -0x10, -R8 ;  /* 0xfffffff00b0d7824 */ /* 0x000fe200078e0a08 */
[----:B------:R-:W-:Y:S01]  /*14e0*/  IADD3 R8, P0, R5, R4, RZ ;  /* 0x0000000405087210 */ /* 0x000fe20007f1e0ff */
[----:B------:R-:W-:Y:S01]  /*14f0*/  IMAD.WIDE R6, R11, 0x10, R6 ;  /* 0x000000100b067825 */ /* 0x000fe200078e0206 */
[----:B------:R-:W-:Y:S02]  /*1500*/  IADD3 R15, -R4, UR5, -R5 ;  /* 0x00000005040f7c10 */ /* 0x000fe4000fffe905 */
[----:B------:R-:W-:Y:S02]  /*1510*/  LEA.HI.X.SX32 R9, R5, R10, 0x1, P0 ;  /* 0x0000000a05097211 */ /* 0x000fe400000f0eff */
[----:B------:R-:W-:Y:S02]  /*1520*/  IADD3 R16, R13, UR4, -R16 ;  /* 0x000000040d107c10 */ /* 0x000fe4000fffe810 */
[----:B------:R-:W-:Y:S01]  /*1530*/  ISETP.GT.AND P4, PT, R15, RZ, PT ;  /* 0x000000ff0f00720c */ /* 0x000fe20003f84270 */
[-C--:B0-----:R-:W-:Y:S01]  /*1540*/  IMAD R4, R7, R2.reuse, RZ ;  /* 0x0000000207047224 */ /* 0x081fe200078e02ff */
[----:B------:R-:W-:Y:S01]  /*1550*/  SHF.L.U64.HI R19, R2, 0x3, R3 ;  /* 0x0000000302137819 */ /* 0x000fe20000010203 */
[----:B------:R-:W-:Y:S01]  /*1560*/  IMAD.WIDE.U32 R10, R6, R2, R8 ;  /* 0x00000002060a7225 */ /* 0x000fe200078e0008 */
[----:B------:R-:W-:-:S02]  /*1570*/  P2R R5, PR, RZ, 0x10 ;  /* 0x00000010ff057803 */ /* 0x000fc40000000000 */
[----:B------:R-:W-:Y:S01]  /*1580*/  ISETP.GT.AND P0, PT, R16, RZ, P4 ;  /* 0x000000ff1000720c */ /* 0x000fe20002704270 */
[----:B------:R-:W-:Y:S01]  /*1590*/  IMAD R13, R6, R3, R4 ;  /* 0x00000003060d7224 */ /* 0x000fe200078e0204 */
[C---:B------:R-:W-:Y:S01]  /*15a0*/  SHF.L.U64.HI R18, R2.reuse, 0x6, R3 ;  /* 0x0000000602127819 */ /* 0x040fe20000010203 */
[C---:B------:R-:W-:Y:S02]  /*15b0*/  IMAD.SHL.U32 R20, R2.reuse, 0x8, RZ ;  /* 0x0000000802147824 */ /* 0x040fe400078e00ff */
[----:B------:R-:W-:Y:S02]  /*15c0*/  IMAD.SHL.U32 R17, R2, 0x40, RZ ;  /* 0x0000004002117824 */ /* 0x000fe400078e00ff */
[----:B------:R-:W-:Y:S01]  /*15d0*/  IMAD.IADD R13, R11, 0x1, R13 ;  /* 0x000000010b0d7824 */ /* 0x000fe200078e020d */
[----:B------:R-:W-:Y:S06]  /*15e0*/  @!P1 BRA `(.L_x_22) ;  /* 0x00000030008c9947 */ /* 0x000fec0003800000 */
[----:B------:R-:W-:Y:S01]  /*15f0*/  ULDC.64 UR6, c[0x0][0x5b0] ;  /* 0x00016c0000067ab9 */ /* 0x000fe20000000a00 */
[----:B------:R-:W-:Y:S01]  /*1600*/  ULDC.64 UR8, c[0x0][0x5a8] ;  /* 0x00016a0000087ab9 */ /* 0x000fe20000000a00 */
[----:B------:R-:W-:Y:S01]  /*1610*/  IMAD R21, R7, UR6, RZ ;  /* 0x0000000607157c24 */ /* 0x000fe2000f8e02ff */
[----:B------:R-:W-:Y:S01]  /*1620*/  ULDC.64 UR4, c[0x0][0x5c8] ;  /* 0x0001720000047ab9 */ /* 0x000fe20000000a00 */
[----:B------:R-:W-:-:S04]  /*1630*/  IMAD.WIDE.U32 R2, R6, UR6, R8 ;  /* 0x0000000606027c25 */ /* 0x000fc8000f8e0008 */
[----:B------:R-:W-:Y:S01]  /*1640*/  IMAD R21, R6, UR7, R21 ;  /* 0x0000000706157c24 */ /* 0x000fe2000f8e0215 */
[----:B------:R-:W-:-:S03]  /*1650*/  LEA R4, P1, R2, UR8, 0x1 ;  /* 0x0000000802047c11 */ /* 0x000fc6000f8208ff */
[----:B------:R-:W-:-:S05]  /*1660*/  IMAD.IADD R3, R3, 0x1, R21 ;  /* 0x0000000103037824 */ /* 0x000fca00078e0215 */
[----:B------:R-:W-:-:S05]  /*1670*/  LEA.HI.X R5, R2, UR9, R3, 0x1, P1 ;  /* 0x0000000902057c11 */ /* 0x000fca00088f0c03 */
[----:B------:R-:W2:Y:S01]  /*1680*/  @P0 LDG.E.LTC128B.U16 R22, desc[UR12][R4.64] ;  /* 0x0000000c04160981 */ /* 0x000ea2000c1e1520 */
[----:B------:R-:W-:Y:S01]  /*1690*/  ISETP.GT.AND P3, PT, R15, 0x1, PT ;  /* 0x000000010f00780c */ /* 0x000fe20003f64270 */
[----:B------:R-:W-:Y:S01]  /*16a0*/  BSSY B0, `(.L_x_23) ;  /* 0x000000c000007945 */ /* 0x000fe20003800000 */
[----:B------:R-:W-:Y:S02]  /*16b0*/  LEA R2, P2, R10, UR4, 0x1 ;  /* 0x000000040a027c11 */ /* 0x000fe4000f8408ff */
[----:B------:R-:W-:Y:S01]  /*16c0*/  ISETP.GT.AND P1, PT, R16, RZ, P3 ;  /* 0x000000ff1000720c */ /* 0x000fe20001f24270 */
[----:B--2---:R-:W-:-:S04]  /*16d0*/  IMAD.U32 R3, R22, 0x10000, RZ ;  /* 0x0001000016037824 */ /* 0x004fc800078e00ff */
[----:B------:R-:W-:-:S04]  /*16e0*/  FMUL R3, R3, R14 ;  /* 0x0000000e03037220 */ /* 0x000fc80000400000 */
[----:B------:R-:W-:-:S05]  /*16f0*/  FFMA R3, R56, R0, R3 ;  /* 0x0000000038037223 */ /* 0x000fca0000000003 */
[----:B------:R-:W-:Y:S02]  /*1700*/  F2FP.BF16.F32.PACK_AB R11, RZ, R3 ;  /* 0x00000003ff0b723e */ /* 0x000fe400000010ff */
[----:B------:R-:W-:Y:S02]  /*1710*/  P2R R3, PR, RZ, 0x8 ;  /* 0x00000008ff037803 */ /* 0x000fe40000000000 */
[----:B------:R-:W-:-:S05]  /*1720*/  LEA.HI.X R3, R10, UR5, R13, 0x1, P2 ;  /* 0x000000050a037c11 */ /* 0x000fca00090f0c0d */
[----:B------:R0:W-:Y:S01]  /*1730*/  @P0 STG.E.U16 desc[UR12][R2.64], R11 ;  /* 0x0000000b02000986 */ /* 0x0001e2000c10150c */
[----:B------:R-:W-:Y:S05]  /*1740*/  @!P1 BRA `(.L_x_24) ;  /* 0x0000000000049947 */ /* 0x000fea0003800000 */
[----:B------:R1:W5:Y:S02]  /*1750*/  LDG.E.LTC128B.U16 R22, desc[UR12][R4.64+0x2] ;  /* 0x0000020c04167981 */ /* 0x000364000c1e1520 */
.L_x_24:
[----:B------:R-:W-:Y:S05]  /*1760*/  BSYNC B0 ;  /* 0x0000000000007941 */ /* 0x000fea0003800000 */
.L_x_23:
[----:B------:R-:W-:Y:S01]  /*1770*/  USHF.L.U32 UR4, UR6, 0x3, URZ ;  /* 0x0000000306047899 */ /* 0x000fe2000800063f */
[----:B-----5:R-:W-:Y:S01]  /*1780*/  IMAD.U32 R13, R22, 0x10000, RZ ;  /* 0x00010000160d7824 */ /* 0x020fe200078e00ff */
[----:B------:R-:W-:Y:S01]  /*1790*/  USHF.L.U64.HI UR5, UR6, 0x3, UR7 ;  /* 0x0000000306057899 */ /* 0x000fe20008010207 */
[----:B------:R-:W-:Y:S02]  /*17a0*/  ISETP.GT.AND P0, PT, R16, 0x8, P4 ;  /* 0x000000081000780c */ /* 0x000fe40002704270 */
[----:B------:R-:W-:Y:S01]  /*17b0*/  FMUL R56, R13, R14 ;  /* 0x0000000e0d387220 */ /* 0x000fe20000400000 */
[----:B------:R-:W-:Y:S02]  /*17c0*/  IMAD.U32 R10, RZ, RZ, UR4 ;  /* 0x00000004ff0a7e24 */ /* 0x000fe4000f8e00ff */
[----:B0-----:R-:W-:Y:S02]  /*17d0*/  IMAD.U32 R11, RZ, RZ, UR5 ;  /* 0x00000005ff0b7e24 */ /* 0x001fe4000f8e00ff */
[----:B------:R-:W-:Y:S01]  /*17e0*/  FFMA R56, R57, R0, R56 ;  /* 0x0000000039387223 */ /* 0x000fe20000000038 */
[----:B------:R-:W-:-:S04]  /*17f0*/  IMAD.WIDE.U32 R12, R6, UR6, R10 ;  /* 0x00000006060c7c25 */ /* 0x000fc8000f8e000a */
[----:B------:R-:W-:Y:S02]  /*1800*/  F2FP.BF16.F32.PACK_AB R57, RZ, R56 ;  /* 0x00000038ff39723e */ /* 0x000fe400000010ff */
[----:B------:R-:W-:-:S03]  /*1810*/  IADD3 R23, P2, R8, R12, RZ ;  /* 0x0000000c08177210 */ /* 0x000fc60007f5e0ff */
[----:B------:R0:W-:Y:S01]  /*1820*/  @P1 STG.E.U16 desc[UR12][R2.64+0x2], R57 ;  /* 0x0000023902001986 */ /* 0x0001e2000c10150c */
[----:B------:R-:W-:Y:S02]  /*1830*/  IADD3.X R56, R9, R21, R13, P2, !PT ;  /* 0x0000001509387210 */ /* 0x000fe400017fe40d */
[----:B------:R-:W-:-:S04]  /*1840*/  LEA R12, P2, R23, UR8, 0x1 ;  /* 0x00000008170c7c11 */ /* 0x000fc8000f8408ff */
[----:B------:R-:W-:-:S05]  /*1850*/  LEA.HI.X R13, R23, UR9, R56, 0x1, P2 ;  /* 0x00000009170d7c11 */ /* 0x000fca00090f0c38 */
[----:B------:R-:W2:Y:S01]  /*1860*/  @P0 LDG.E.LTC128B.U16 R22, desc[UR12][R12.64] ;  /* 0x0000000c0c160981 */ /* 0x000ea2000c1e1520 */
[C---:B------:R-:W-:Y:S01]  /*1870*/  IMAD.SHL.U32 R23, R20.reuse, 0x2, RZ ;  /* 0x0000000214177824 */ /* 0x040fe200078e00ff */
[----:B------:R-:W-:Y:S01]  /*1880*/  SHF.L.U64.HI R19, R20, 0x1, R19 ;  /* 0x0000000114137819 */ /* 0x000fe20000010213 */
[----:B------:R-:W-:Y:S01]  /*1890*/  BSSY B0, `(.L_x_25) ;  /* 0x000000b000007945 */ /* 0x000fe20003800000 */
[----:B------:R-:W-:Y:S02]  /*18a0*/  ISETP.GT.AND P1, PT, R16, 0x8, P3 ;  /* 0x000000081000780c */ /* 0x000fe40001f24270 */
[----:B------:R-:W-:Y:S01]  /*18b0*/  IADD3 R20, P2, R23, R2, RZ ;  /* 0x0000000217147210 */ /* 0x000fe20007f5e0ff */
[----:B--2---:R-:W-:-:S04]  /*18c0*/  IMAD.U32 R21, R22, 0x10000, RZ ;  /* 0x0001000016157824 */ /* 0x004fc800078e00ff */
[----:B------:R-:W-:-:S04]  /*18d0*/  FMUL R21, R21, R14 ;  /* 0x0000000e15157220 */ /* 0x000fc80000400000 */
[----:B------:R-:W-:-:S05]  /*18e0*/  FFMA R21, R58, R0, R21 ;  /* 0x000000003a157223 */ /* 0x000fca0000000015 */
[----:B------:R-:W-:Y:S01]  /*18f0*/  F2FP.BF16.F32.PACK_AB R56, RZ, R21 ;  /* 0x00000015ff38723e */ /* 0x000fe200000010ff */
[----:B------:R-:W-:-:S05]  /*1900*/  IMAD.X R21, R19, 0x1, R3, P2 ;  /* 0x0000000113157824 */ /* 0x000fca00010e0603 */
[----:B------:R0:W-:Y:S01]  /*1910*/  @P0 STG.E.U16 desc[UR12][R20.64], R56 ;  /* 0x0000003814000986 */ /* 0x0001e2000c10150c */
[----:B------:R-:W-:Y:S05]  /*1920*/  @!P1 BRA `(.L_x_26) ;  /* 0x0000000000049947 */ /* 0x000fea0003800000 */
[----:B------:R2:W5:Y:S02]  /*1930*/  LDG.E.LTC128B.U16 R22, desc[UR12][R12.64+0x2] ;  /* 0x0000020c0c167981 */ /* 0x000564000c1e1520 */
.L_x_26:
[----:B------:R-:W-:Y:S05]  /*1940*/  BSYNC B0 ;  /* 0x0000000000007941 */ /* 0x000fea0003800000 */
.L_x_25:
[----:B0----5:R-:W-:Y:S01]  /*1950*/  IMAD.U32 R57, R22, 0x10000, RZ ;  /* 0x0001000016397824 */ /* 0x021fe200078e00ff */
[----:B------:R-:W-:Y:S01]  /*1960*/  ISETP.GT.AND P3, PT, R15, 0x8, PT ;  /* 0x000000080f00780c */ /* 0x000fe20003f64270 */
[----:B------:R-:W-:Y:S02]  /*1970*/  BSSY B0, `(.L_x_27) ;  /* 0x0000009000007945 */ /* 0x000fe40003800000 */
[----:B------:R-:W-:Y:S01]  /*1980*/  FMUL R56, R57, R14 ;  /* 0x0000000e39387220 */ /* 0x000fe20000400000 */
[----:B------:R-:W-:Y:S02]  /*1990*/  ISETP.GT.AND P0, PT, R16, RZ, P3 ;  /* 0x000000ff1000720c */ /* 0x000fe40001f04270 */
[----:B------:R-:W-:Y:S01]  /*19a0*/  P2R R57, PR, RZ, 0x8 ;  /* 0x00000008ff397803 */ /* 0x000fe20000000000 */
[----:B------:R-:W-:-:S05]  /*19b0*/  FFMA R56, R59, R0, R56 ;  /* 0x000000003b387223 */ /* 0x000fca0000000038 */
[----:B------:R-:W-:-:S05]  /*19c0*/  F2FP.BF16.F32.PACK_AB R56, RZ, R56 ;  /* 0x00000038ff38723e */ /* 0x000fca00000010ff */
[----:B------:R0:W-:Y:S01]  /*19d0*/  @P1 STG.E.U16 desc[UR12][R20.64+0x2], R56 ;  /* 0x0000023814001986 */ /* 0x0001e2000c10150c */
[----:B------:R-:W-:Y:S05]  /*19e0*/  @!P0 BRA `(.L_x_28) ;  /* 0x0000000000048947 */ /* 0x000fea0003800000 */
[----:B------:R3:W5:Y:S02]  /*19f0*/  LDG.E.LTC128B.U16 R22, desc[UR12][R4.64+0x10] ;  /* 0x0000100c04167981 */ /* 0x000764000c1e1520 */
.L_x_28:
[----:B------:R-:W-:Y:S05]  /*1a00*/  BSYNC B0 ;  /* 0x0000000000007941 */ /* 0x000fea0003800000 */
.L_x_27:
[----:B-----5:R-:W-:Y:S01]  /*1a10*/  IMAD.U32 R57, R22, 0x10000, RZ ;  /* 0x0001000016397824 */ /* 0x020fe200078e00ff */
[----:B------:R-:W-:Y:S01]  /*1a20*/  ISETP.GT.AND P2, PT, R15, 0x9, PT ;  /* 0x000000090f00780c */ /* 0x000fe20003f44270 */
[----:B------:R-:W-:Y:S02]  /*1a30*/  BSSY B0, `(.L_x_29) ;  /* 0x0000009000007945 */ /* 0x000fe40003800000 */
[----:B------:R-:W-:Y:S01]  /*1a40*/  FMUL R57, R57, R14 ;  /* 0x0000000e39397220 */ /* 0x000fe20000400000 */
[----:B------:R-:W-:Y:S02]  /*1a50*/  ISETP.GT.AND P1, PT, R16, RZ, P2 ;  /* 0x000000ff1000720c */ /* 0x000fe40001724270 */
[----:B0-----:R-:W-:Y:S01]  /*1a60*/  P2R R56, PR, RZ, 0x4 ;  /* 0x00000004ff387803 */ /* 0x001fe20000000000 */
[----:B------:R-:W-:-:S05]  /*1a70*/  FFMA R57, R60, R0, R57 ;  /* 0x000000003c397223 */ /* 0x000fca0000000039 */
[----:B------:R-:W-:-:S05]  /*1a80*/  F2FP.BF16.F32.PACK_AB R57, RZ, R57 ;  /* 0x00000039ff39723e */ /* 0x000fca00000010ff */
[----:B------:R0:W-:Y:S01]  /*1a90*/  @P0 STG.E.U16 desc[UR12][R2.64+0x10], R57 ;  /* 0x0000103902000986 */ /* 0x0001e2000c10150c */
[----:B------:R-:W-:Y:S05]  /*1aa0*/  @!P1 BRA `(.L_x_30) ;  /* 0x0000000000049947 */ /* 0x000fea0003800000 */
[----:B------:R4:W5:Y:S02]  /*1ab0*/  LDG.E.LTC128B.U16 R22, desc[UR12][R4.64+0x12] ;  /* 0x0000120c04167981 */ /* 0x000964000c1e1520 */
.L_x_30:
[----:B------:R-:W-:Y:S05]  /*1ac0*/  BSYNC B0 ;  /* 0x0000000000007941 */ /* 0x000fea0003800000 */
.L_x_29:
[----:B0----5:R-:W-:Y:S01]  /*1ad0*/  IMAD.U32 R57, R22, 0x10000, RZ ;  /* 0x0001000016397824 */ /* 0x021fe200078e00ff */
[----:B------:R-:W-:Y:S01]  /*1ae0*/  ISETP.GT.AND P0, PT, R16, 0x8, P3 ;  /* 0x000000081000780c */ /* 0x000fe20001f04270 */
[----:B------:R-:W-:Y:S02]  /*1af0*/  BSSY B0, `(.L_x_31) ;  /* 0x0000007000007945 */ /* 0x000fe40003800000 */
[----:B------:R-:W-:-:S04]  /*1b00*/  FMUL R56, R57, R14 ;  /* 0x0000000e39387220 */ /* 0x000fc80000400000 */
[----:B------:R-:W-:-:S05]  /*1b10*/  FFMA R56, R61, R0, R56 ;  /* 0x000000003d387223 */ /* 0x000fca0000000038 */
[----:B------:R-:W-:-:S05]  /*1b20*/  F2FP.BF16.F32.PACK_AB R56, RZ, R56 ;  /* 0x00000038ff38723e */ /* 0x000fca00000010ff */
[----:B------:R0:W-:Y:S01]  /*1b30*/  @P1 STG.E.U16 desc[UR12][R2.64+0x12], R56 ;  /* 0x0000123802001986 */ /* 0x0001e2000c10150c */
[----:B------:R-:W-:Y:S05]  /*1b40*/  @!P0 BRA `(.L_x_32) ;  /* 0x0000000000048947 */ /* 0x000fea0003800000 */
[----:B------:R0:W5:Y:S02]  /*1b50*/  LDG.E.LTC128B.U16 R22, desc[UR12][R12.64+0x10] ;  /* 0x0000100c0c167981 */ /* 0x000164000c1e1520 */
.L_x_32:
[----:B------:R-:W-:Y:S05]  /*1b60*/  BSYNC B0 ;  /* 0x0000000000007941 */ /* 0x000fea0003800000 */
.L_x_31:
[----:B-----5:R-:W-:Y:S01]  /*1b70*/  IMAD.U32 R57, R22, 0x10000, RZ ;  /* 0x0001000016397824 */ /* 0x020fe200078e00ff */
        /* <DEDUP_REMOVED lines=8> */
.L_x_34:
[----:B------:R-:W-:Y:S05]  /*1c00*/  BSYNC B0 ;  /* 0x0000000000007941 */ /* 0x000fea0003800000 */
.L_x_33:
[----:B-----5:R-:W-:Y:S01]  /*1c10*/  IMAD.U32 R59, R22, 0x10000, RZ ;  /* 0x00010000163b7824 */ /* 0x020fe200078e00ff */
[----:B------:R-:W-:Y:S01]  /*1c20*/  ISETP.GT.AND P3, PT, R15, 0x10, PT ;  /* 0x000000100f00780c */ /* 0x000fe20003f64270 */
[C---:B0-----:R-:W-:Y:S01]  /*1c30*/  IMAD.SHL.U32 R57, R17.reuse, 0x2, RZ ;  /* 0x0000000211397824 */ /* 0x041fe200078e00ff */
[----:B------:R-:W-:Y:S01]  /*1c40*/  SHF.L.U64.HI R17, R17, 0x1, R18 ;  /* 0x0000000111117819 */ /* 0x000fe20000010212 */
[----:B------:R-:W-:Y:S01]  /*1c50*/  FMUL R56, R59, R14 ;  /* 0x0000000e3b387220 */ /* 0x000fe20000400000 */
[----:B------:R-:W-:Y:S02]  /*1c60*/  BSSY B0, `(.L_x_35) ;  /* 0x000000a000007945 */ /* 0x000fe40003800000 */
[----:B------:R-:W-:Y:S01]  /*1c70*/  IADD3 R18, P0, P2, R57, R2, R23 ;  /* 0x0000000239127210 */ /* 0x000fe20007a1e017 */
[----:B------:R-:W-:Y:S01]  /*1c80*/  FFMA R56, R63, R0, R56 ;  /* 0x000000003f387223 */ /* 0x000fe20000000038 */
[----:B------:R-:W-:Y:S02]  /*1c90*/  P2R R23, PR, RZ, 0x8 ;  /* 0x00000008ff177803 */ /* 0x000fe40000000000 */
[----:B------:R-:W-:-:S02]  /*1ca0*/  IADD3.X R19, R17, R3, R19, P0, P2 ;  /* 0x0000000311137210 */ /* 0x000fc400007e4413 */
[----:B------:R-:W-:Y:S02]  /*1cb0*/  F2FP.BF16.F32.PACK_AB R56, RZ, R56 ;  /* 0x00000038ff38723e */ /* 0x000fe400000010ff */
[----:B------:R-:W-:-:S03]  /*1cc0*/  ISETP.GT.AND P0, PT, R16, RZ, P3 ;  /* 0x000000ff1000720c */ /* 0x000fc60001f04270 */
[----:B------:R0:W-:Y:S10]  /*1cd0*/  @P1 STG.E.U16 desc[UR12][R20.64+0x12], R56 ;  /* 0x0000123814001986 */ /* 0x0001f4000c10150c */
[----:B------:R-:W-:Y:S05]  /*1ce0*/  @!P0 BRA `(.L_x_36) ;  /* 0x0000000000048947 */ /* 0x000fea0003800000 */
[----:B------:R0:W5:Y:S02]  /*1cf0*/  LDG.E.LTC128B.U16 R22, desc[UR12][R4.64+0x20] ;  /* 0x0000200c04167981 */ /* 0x000164000c1e1520 */
.L_x_36:
[----:B------:R-:W-:Y:S05]  /*1d00*/  BSYNC B0 ;  /* 0x0000000000007941 */ /* 0x000fea0003800000 */
.L_x_35:
[----:B-----5:R-:W-:Y:S01]  /*1d10*/  IMAD.U32 R23, R22, 0x10000, RZ ;  /* 0x0001000016177824 */ /* 0x020fe200078e00ff */
[----:B------:R-:W-:Y:S01]  /*1d20*/  ISETP.GT.AND P1, PT, R15, 0x11, PT ;  /* 0x000000110f00780c */ /* 0x000fe20003f24270 */
[----:B------:R-:W-:Y:S02]  /*1d30*/  BSSY B0, `(.L_x_37) ;  /* 0x0000009000007945 */ /* 0x000fe40003800000 */
[----:B------:R-:W-:-:S04]  /*1d40*/  FMUL R23, R23, R14 ;  /* 0x0000000e17177220 */ /* 0x000fc80000400000 */
[----:B------:R-:W-:-:S05]  /*1d50*/  FFMA R23, R64, R0, R23 ;  /* 0x0000000040177223 */ /* 0x000fca0000000017 */
[----:B------:R-:W-:-:S05]  /*1d60*/  F2FP.BF16.F32.PACK_AB R23, RZ, R23 ;  /* 0x00000017ff17723e */ /* 0x000fca00000010ff */
[----:B------:R1:W-:Y:S01]  /*1d70*/  @P0 STG.E.U16 desc[UR12][R2.64+0x20], R23 ;  /* 0x0000201702000986 */ /* 0x0003e2000c10150c */
[----:B------:R-:W-:Y:S02]  /*1d80*/  ISETP.GT.AND P0, PT, R16, RZ, P1 ;  /* 0x000000ff1000720c */ /* 0x000fe40000f04270 */
[----:B-1----:R-:W-:-:S11]  /*1d90*/  P2R R23, PR, RZ, 0x2 ;  /* 0x00000002ff177803 */ /* 0x002fd60000000000 */
[----:B------:R-:W-:Y:S05]  /*1da0*/  @!P0 BRA `(.L_x_38) ;  /* 0x0000000000048947 */ /* 0x000fea0003800000 */
[----:B------:R1:W5:Y:S02]  /*1db0*/  LDG.E.LTC128B.U16 R22, desc[UR12][R4.64+0x22] ;  /* 0x0000220c04167981 */ /* 0x000364000c1e1520 */
.L_x_38:
[----:B------:R-:W-:Y:S05]  /*1dc0*/  BSYNC B0 ;  /* 0x0000000000007941 */ /* 0x000fea0003800000 */
.L_x_37:
[----:B-----5:R-:W-:Y:S01]  /*1dd0*/  IMAD.U32 R23, R22, 0x10000, RZ ;  /* 0x0001000016177824 */ /* 0x020fe200078e00ff */
[----:B------:R-:W-:Y:S03]  /*1de0*/  BSSY B0, `(.L_x_39) ;  /* 0x0000008000007945 */ /* 0x000fe60003800000 */
[----:B0-----:R-:W-:-:S04]  /*1df0*/  FMUL R56, R23, R14 ;  /* 0x0000000e17387220 */ /* 0x001fc80000400000 */
[----:B------:R-:W-:-:S05]  /*1e00*/  FFMA R56, R65, R0, R56 ;  /* 0x0000000041387223 */ /* 0x000fca0000000038 */
[----:B------:R-:W-:-:S05]  /*1e10*/  F2FP.BF16.F32.PACK_AB R56, RZ, R56 ;  /* 0x00000038ff38723e */ /* 0x000fca00000010ff */
[----:B------:R0:W-:Y:S01]  /*1e20*/  @P0 STG.E.U16 desc[UR12][R2.64+0x22], R56 ;  /* 0x0000223802000986 */ /* 0x0001e2000c10150c */
[----:B------:R-:W-:-:S13]  /*1e30*/  ISETP.GT.AND P0, PT, R16, 0x8, P3 ;  /* 0x000000081000780c */ /* 0x000fda0001f04270 */
[----:B0-----:R-:W-:Y:S05]  /*1e40*/  @!P0 BRA `(.L_x_40) ;  /* 0x0000000000048947 */ /* 0x001fea0003800000 */
[----:B------:R0:W5:Y:S02]  /*1e50*/  LDG.E.LTC128B.U16 R22, desc[UR12][R12.64+0x20] ;  /* 0x0000200c0c167981 */ /* 0x000164000c1e1520 */
.L_x_40:
[----:B------:R-:W-:Y:S05]  /*1e60*/  BSYNC B0 ;  /* 0x0000000000007941 */ /* 0x000fea0003800000 */
.L_x_39:
[C---:B-----5:R-:W-:Y:S01]  /*1e70*/  IMAD.U32 R23, R22.reuse, 0x10000, RZ ;  /* 0x0001000016177824 */ /* 0x060fe200078e00ff */
[----:B------:R-:W-:Y:S01]  /*1e80*/  BSSY B0, `(.L_x_41) ;  /* 0x000000c000007945 */ /* 0x000fe20003800000 */
[----:B------:R-:W-:Y:S02]  /*1e90*/  PRMT R56, R22, 0x7610, R56 ;  /* 0x0000761016387816 */ /* 0x000fe40000000038 */
[----:B------:R-:W-:-:S04]  /*1ea0*/  FMUL R23, R23, R14 ;  /* 0x0000000e17177220 */ /* 0x000fc80000400000 */
[----:B------:R-:W-:-:S05]  /*1eb0*/  FFMA R23, R66, R0, R23 ;  /* 0x0000000042177223 */ /* 0x000fca0000000017 */
[----:B------:R-:W-:-:S04]  /*1ec0*/  F2FP.BF16.F32.PACK_AB R23, RZ, R23 ;  /* 0x00000017ff17723e */ /* 0x000fc800000010ff */
[----:B------:R-:W-:-:S05]  /*1ed0*/  PRMT R58, R23, 0x7610, R58 ;  /* 0x00007610173a7816 */ /* 0x000fca000000003a */
[----:B------:R0:W-:Y:S01]  /*1ee0*/  @P0 STG.E.U16 desc[UR12][R20.64+0x20], R58 ;  /* 0x0000203a14000986 */ /* 0x0001e2000c10150c */
[----:B------:R-:W-:-:S05]  /*1ef0*/  IADD3 R59, P0, R6, 0x40, RZ ;  /* 0x00000040063b7810 */ /* 0x000fca0007f1e0ff */
[----:B------:R-:W-:Y:S01]  /*1f00*/  IMAD.X R23, RZ, RZ, R7, P0 ;  /* 0x000000ffff177224 */ /* 0x000fe200000e0607 */
[----:B------:R-:W-:-:S13]  /*1f10*/  ISETP.GT.AND P0, PT, R16, 0x8, P1 ;  /* 0x000000081000780c */ /* 0x000fda0000f04270 */
[----:B0-----:R-:W-:Y:S05]  /*1f20*/  @!P0 BRA `(.L_x_42) ;  /* 0x0000000000048947 */ /* 0x001fea0003800000 */
[----:B------:R0:W5:Y:S02]  /*1f30*/  LDG.E.LTC128B.U16 R56, desc[UR12][R12.64+0x22] ;  /* 0x0000220c0c387981 */ /* 0x000164000c1e1520 */
.L_x_42:
[----:B------:R-:W-:Y:S05]  /*1f40*/  BSYNC B0 ;  /* 0x0000000000007941 */ /* 0x000fea0003800000 */
.L_x_41:
[----:B-----5:R-:W-:Y:S01]  /*1f50*/  IMAD.U32 R7, R56, 0x10000, RZ ;  /* 0x0001000038077824 */ /* 0x020fe200078e00ff */
[----:B------:R-:W-:Y:S01]  /*1f60*/  ISETP.GT.AND P2, PT, R15, 0x18, PT ;  /* 0x000000180f00780c */ /* 0x000fe20003f44270 */
[----:B------:R-:W-:Y:S01]  /*1f70*/  IMAD.WIDE.U32 R10, R59, UR6, R10 ;  /* 0x000000063b0a7c25 */ /* 0x000fe2000f8e000a */
[----:B------:R-:W-:Y:S03]  /*1f80*/  BSSY B0, `(.L_x_43) ;  /* 0x0000014000007945 */ /* 0x000fe60003800000 */
[----:B------:R-:W-:-:S04]  /*1f90*/  FMUL R6, R7, R14 ;  /* 0x0000000e07067220 */ /* 0x000fc80000400000 */
[----:B------:R-:W-:-:S05]  /*1fa0*/  FFMA R6, R67, R0, R6 ;  /* 0x0000000043067223 */ /* 0x000fca0000000006 */
[----:B------:R-:W-:Y:S01]  /*1fb0*/  F2FP.BF16.F32.PACK_AB R7, RZ, R6 ;  /* 0x00000006ff07723e */ /* 0x000fe200000010ff */
[----:B------:R-:W-:Y:S02]  /*1fc0*/  IMAD R6, R23, UR6, RZ ;  /* 0x0000000617067c24 */ /* 0x000fe4000f8e02ff */
[----:B------:R-:W-:Y:S01]  /*1fd0*/  IMAD.WIDE.U32 R22, R59, UR6, R8 ;  /* 0x000000063b167c25 */ /* 0x000fe2000f8e0008 */
[----:B------:R-:W-:-:S03]  /*1fe0*/  PRMT R58, R7, 0x7610, R58 ;  /* 0x00007610073a7816 */ /* 0x000fc6000000003a */
[----:B------:R-:W-:Y:S02]  /*1ff0*/  IMAD R61, R59, UR7, R6 ;  /* 0x000000073b3d7c24 */ /* 0x000fe4000f8e0206 */
[----:B------:R0:W-:Y:S01]  /*2000*/  @P0 STG.E.U16 desc[UR12][R20.64+0x22], R58 ;  /* 0x0000223a14000986 */ /* 0x0001e2000c10150c */
[----:B------:R-:W-:Y:S01]  /*2010*/  LEA R6, P0, R22, UR8, 0x1 ;  /* 0x0000000816067c11 */ /* 0x000fe2000f8008ff */
[----:B------:R-:W-:-:S05]  /*2020*/  IMAD.IADD R7, R23, 0x1, R61 ;  /* 0x0000000117077824 */ /* 0x000fca00078e023d */
[----:B------:R-:W-:Y:S02]  /*2030*/  LEA.HI.X R7, R22, UR9, R7, 0x1, P0 ;  /* 0x0000000916077c11 */ /* 0x000fe400080f0c07 */
[----:B------:R-:W-:-:S04]  /*2040*/  IADD3 R10, P0, R8, R10, RZ ;  /* 0x0000000a080a7210 */ /* 0x000fc80007f1e0ff */
[----:B------:R-:W-:Y:S02]  /*2050*/  IADD3.X R9, R9, R61, R11, P0, !PT ;  /* 0x0000003d09097210 */ /* 0x000fe400007fe40b */
[----:B------:R-:W-:-:S04]  /*2060*/  LEA R8, P0, R10, UR8, 0x1 ;  /* 0x000000080a087c11 */ /* 0x000fc8000f8008ff */
[----:B------:R-:W-:Y:S02]  /*2070*/  LEA.HI.X R9, R10, UR9, R9, 0x1, P0 ;  /* 0x000000090a097c11 */ /* 0x000fe400080f0c09 */
[----:B------:R-:W-:Y:S02]  /*2080*/  ISETP.GT.AND P0, PT, R16, RZ, P2 ;  /* 0x000000ff1000720c */ /* 0x000fe40001704270 */
[----:B------:R-:W-:-:S11]  /*2090*/  P2R R10, PR, RZ, 0x4 ;  /* 0x00000004ff0a7803 */ /* 0x000fd60000000000 */
[----:B0-----:R-:W-:Y:S05]  /*20a0*/  @!P0 BRA `(.L_x_44) ;  /* 0x0000000000048947 */ /* 0x001fea0003800000 */
[----:B------:R0:W5:Y:S02]  /*20b0*/  LDG.E.LTC128B.U16 R56, desc[UR12][R4.64+0x30] ;  /* 0x0000300c04387981 */ /* 0x000164000c1e1520 */
.L_x_44:
[----:B------:R-:W-:Y:S05]  /*20c0*/  BSYNC B0 ;  /* 0x0000000000007941 */ /* 0x000fea0003800000 */
.L_x_43:
[----:B-----5:R-:W-:Y:S01]  /*20d0*/  IMAD.U32 R11, R56, 0x10000, RZ ;  /* 0x00010000380b7824 */ /* 0x020fe200078e00ff */
[----:B------:R-:W-:Y:S01]  /*20e0*/  ISETP.GT.AND P1, PT, R15, 0x19, PT ;  /* 0x000000190f00780c */ /* 0x000fe20003f24270 */
[----:B------:R-:W-:Y:S02]  /*20f0*/  BSSY B0, `(.L_x_45) ;  /* 0x0000009000007945 */ /* 0x000fe40003800000 */
[----:B------:R-:W-:Y:S01]  /*2100*/  FMUL R11, R11, R14 ;  /* 0x0000000e0b0b7220 */ /* 0x000fe20000400000 */
[----:B------:R-:W-:-:S03]  /*2110*/  P2R R10, PR, RZ, 0x2 ;  /* 0x00000002ff0a7803 */ /* 0x000fc60000000000 */
[----:B------:R-:W-:-:S05]  /*2120*/  FFMA R11, R68, R0, R11 ;  /* 0x00000000440b7223 */ /* 0x000fca000000000b */
[----:B------:R-:W-:-:S05]  /*2130*/  F2FP.BF16.F32.PACK_AB R11, RZ, R11 ;  /* 0x0000000bff0b723e */ /* 0x000fca00000010ff */
[----:B------:R0:W-:Y:S01]  /*2140*/  @P0 STG.E.U16 desc[UR12][R2.64+0x30], R11 ;  /* 0x0000300b02000986 */ /* 0x0001e2000c10150c */
[----:B------:R-:W-:-:S13]  /*2150*/  ISETP.GT.AND P0, PT, R16, RZ, P1 ;  /* 0x000000ff1000720c */ /* 0x000fda0000f04270 */
[----:B0-----:R-:W-:Y:S05]  /*2160*/  @!P0 BRA `(.L_x_46) ;  /* 0x0000000000048947 */ /* 0x001fea0003800000 */
[----:B------:R0:W5:Y:S02]  /*2170*/  LDG.E.LTC128B.U16 R56, desc[UR12][R4.64+0x32] ;  /* 0x0000320c04387981 */ /* 0x000164000c1e1520 */
.L_x_46:
[----:B------:R-:W-:Y:S05]  /*2180*/  BSYNC B0 ;  /* 0x0000000000007941 */ /* 0x000fea0003800000 */
.L_x_45:
[----:B-----5:R-:W-:Y:S01]  /*2190*/  IMAD.U32 R11, R56, 0x10000, RZ ;  /* 0x00010000380b7824 */ /* 0x020fe200078e00ff */
[----:B------:R-:W-:Y:S03]  /*21a0*/  BSSY B0, `(.L_x_47) ;  /* 0x0000008000007945 */ /* 0x000fe60003800000 */
[----:B------:R-:W-:-:S04]  /*21b0*/  FMUL R10, R11, R14 ;  /* 0x0000000e0b0a7220 */ /* 0x000fc80000400000 */
[----:B------:R-:W-:-:S05]  /*21c0*/  FFMA R10, R69, R0, R10 ;  /* 0x00000000450a7223 */ /* 0x000fca000000000a */
[----:B------:R-:W-:-:S05]  /*21d0*/  F2FP.BF16.F32.PACK_AB R10, RZ, R10 ;  /* 0x0000000aff0a723e */ /* 0x000fca00000010ff */
[----:B------:R0:W-:Y:S01]  /*21e0*/  @P0 STG.E.U16 desc[UR12][R2.64+0x32], R10 ;  /* 0x0000320a02000986 */ /* 0x0001e2000c10150c */
[----:B------:R-:W-:-:S13]  /*21f0*/  ISETP.GT.AND P0, PT, R16, 0x8, P2 ;  /* 0x000000081000780c */ /* 0x000fda0001704270 */
[----:B0-----:R-:W-:Y:S05]  /*2200*/  @!P0 BRA `(.L_x_48) ;  /* 0x0000000000048947 */ /* 0x001fea0003800000 */
[----:B------:R0:W5:Y:S02]  /*2210*/  LDG.E.LTC128B.U16 R56, desc[UR12][R12.64+0x30] ;  /* 0x0000300c0c387981 */ /* 0x000164000c1e1520 */
.L_x_48:
[----:B------:R-:W-:Y:S05]  /*2220*/  BSYNC B0 ;  /* 0x0000000000007941 */ /* 0x000fea0003800000 */
.L_x_47:
        /* <DEDUP_REMOVED lines=9> */
.L_x_50:
[----:B------:R-:W-:Y:S05]  /*22c0*/  BSYNC B0 ;  /* 0x0000000000007941 */ /* 0x000fea0003800000 */
.L_x_49:
        /* <DEDUP_REMOVED lines=11> */
.L_x_52:
[----:B------:R-:W-:Y:S05]  /*2380*/  BSYNC B0 ;  /* 0x0000000000007941 */ /* 0x000fea0003800000 */
.L_x_51:
        /* <DEDUP_REMOVED lines=11> */
.L_x_54:
[----:B------:R-:W-:Y:S05]  /*2440*/  BSYNC B0 ;  /* 0x0000000000007941 */ /* 0x000fea0003800000 */
.L_x_53:
        /* <DEDUP_REMOVED lines=9> */
.L_x_56:
[----:B------:R-:W-:Y:S05]  /*24e0*/  BSYNC B0 ;  /* 0x0000000000007941 */ /* 0x000fea0003800000 */
.L_x_55:
        /* <DEDUP_REMOVED lines=9> */
.L_x_58:
[----:B------:R-:W-:Y:S05]  /*2580*/  BSYNC B0 ;  /* 0x0000000000007941 */ /* 0x000fea0003800000 */
.L_x_57:
        /* <DEDUP_REMOVED lines=11> */
.L_x_60:
[----:B------:R-:W-:Y:S05]  /*2640*/  BSYNC B0 ;  /* 0x0000000000007941 */ /* 0x000fea0003800000 */
.L_x_59:
[----:B-----5:R-:W-:Y:S01]  /*2650*/  IMAD.U32 R11, R56, 0x10000, RZ ;  /* 0x00010000380b7824 */ /* 0x020fe200078e00ff */
[----:B------:R-:W-:Y:S01]  /*2660*/  ISETP.GT.AND P4, PT, R15, 0x29, PT ;  /* 0x000000290f00780c */ /* 0x000fe20003f84270 */
[----:B------:R-:W-:Y:S02]  /*2670*/  BSSY B0, `(.L_x_61) ;  /* 0x0000008000007945 */ /* 0x000fe40003800000 */
[----:B------:R-:W-:-:S04]  /*2680*/  FMUL R11, R11, R14 ;  /* 0x0000000e0b0b7220 */ /* 0x000fc80000400000 */
[----:B------:R-:W-:-:S05]  /*2690*/  FFMA R11, R76, R0, R11 ;  /* 0x000000004c0b7223 */ /* 0x000fca000000000b */
[----:B------:R-:W-:-:S05]  /*26a0*/  F2FP.BF16.F32.PACK_AB R11, RZ, R11 ;  /* 0x0000000bff0b723e */ /* 0x000fca00000010ff */
[----:B------:R0:W-:Y:S01]  /*26b0*/  @P0 STG.E.U16 desc[UR12][R2.64+0x50], R11 ;  /* 0x0000500b02000986 */ /* 0x0001e2000c10150c */
[----:B------:R-:W-:-:S13]  /*26c0*/  ISETP.GT.AND P0, PT, R16, RZ, P4 ;  /* 0x000000ff1000720c */ /* 0x000fda0002704270 */
[----:B0-----:R-:W-:Y:S05]  /*26d0*/  @!P0 BRA `(.L_x_62) ;  /* 0x0000000000048947 */ /* 0x001fea0003800000 */
[----:B------:R0:W5:Y:S02]  /*26e0*/  LDG.E.LTC128B.U16 R56, desc[UR12][R4.64+0x52] ;  /* 0x0000520c04387981 */ /* 0x000164000c1e1520 */
.L_x_62:
[----:B------:R-:W-:Y:S05]  /*26f0*/  BSYNC B0 ;  /* 0x0000000000007941 */ /* 0x000fea0003800000 */
.L_x_61:
        /* <DEDUP_REMOVED lines=9> */
.L_x_64:
[----:B------:R-:W-:Y:S05]  /*2790*/  BSYNC B0 ;  /* 0x0000000000007941 */ /* 0x000fea0003800000 */
.L_x_63:
        /* <DEDUP_REMOVED lines=9> */
.L_x_66:
[----:B------:R-:W-:Y:S05]  /*2830*/  BSYNC B0 ;  /* 0x0000000000007941 */ /* 0x000fea0003800000 */
.L_x_65:
        /* <DEDUP_REMOVED lines=10> */
.L_x_68:
[----:B------:R-:W-:Y:S05]  /*28e0*/  BSYNC B0 ;  /* 0x0000000000007941 */ /* 0x000fea0003800000 */
.L_x_67:
        /* <DEDUP_REMOVED lines=10> */
.L_x_70:
[----:B------:R-:W-:Y:S05]  /*2990*/  BSYNC B0 ;  /* 0x0000000000007941 */ /* 0x000fea0003800000 */
.L_x_69:
        /* <DEDUP_REMOVED lines=9> */
.L_x_72:
[----:B------:R-:W-:Y:S05]  /*2a30*/  BSYNC B0 ;  /* 0x0000000000007941 */ /* 0x000fea0003800000 */
.L_x_71:
        /* <DEDUP_REMOVED lines=9> */
.L_x_74:
[----:B------:R-:W-:Y:S05]  /*2ad0*/  BSYNC B0 ;  /* 0x0000000000007941 */ /* 0x000fea0003800000 */
.L_x_73:
        /* <DEDUP_REMOVED lines=10> */
.L_x_76:
[----:B------:R-:W-:Y:S05]  /*2b80*/  BSYNC B0 ;  /* 0x0000000000007941 */ /* 0x000fea0003800000 */
.L_x_75:
[----:B-----5:R-:W-:Y:S01]  /*2b90*/  IMAD.U32 R11, R56, 0x10000, RZ ;  /* 0x00010000380b7824 */ /* 0x020fe200078e00ff */
[----:B------:R-:W-:Y:S03]  /*2ba0*/  BSSY B0, `(.L_x_77) ;  /* 0x000000d000007945 */ /* 0x000fe60003800000 */
[----:B------:R-:W-:-:S04]  /*2bb0*/  FMUL R11, R11, R14 ;  /* 0x0000000e0b0b7220 */ /* 0x000fc80000400000 */
[----:B------:R-:W-:-:S05]  /*2bc0*/  FFMA R11, R84, R0, R11 ;  /* 0x00000000540b7223 */ /* 0x000fca000000000b */
[----:B------:R-:W-:-:S05]  /*2bd0*/  F2FP.BF16.F32.PACK_AB R11, RZ, R11 ;  /* 0x0000000bff0b723e */ /* 0x000fca00000010ff */
[----:B------:R1:W-:Y:S01]  /*2be0*/  @P0 STG.E.U16 desc[UR12][R2.64+0x70], R11 ;  /* 0x0000700b02000986 */ /* 0x0003e2000c10150c */
[----:B------:R-:W-:-:S05]  /*2bf0*/  IADD3 R22, P0, R57, R20, RZ ;  /* 0x0000001439167210 */ /* 0x000fca0007f1e0ff */
[----:B------:R-:W-:Y:S01]  /*2c00*/  IMAD.X R23, R17, 0x1, R21, P0 ;  /* 0x0000000111177824 */ /* 0x000fe200000e0615 */
[----:B------:R-:W-:-:S05]  /*2c10*/  IADD3 R10, P0, R57, R2, RZ ;  /* 0x00000002390a7210 */ /* 0x000fca0007f1e0ff */
[----:B-1----:R-:W-:Y:S01]  /*2c20*/  IMAD.X R11, R17, 0x1, R3, P0 ;  /* 0x00000001110b7824 */ /* 0x002fe200000e0603 */
[----:B------:R-:W-:-:S04]  /*2c30*/  ISETP.GT.AND P0, PT, R15, 0x39, PT ;  /* 0x000000390f00780c */ /* 0x000fc80003f04270 */
[----:B------:R-:W-:-:S13]  /*2c40*/  ISETP.GT.AND P5, PT, R16, RZ, P0 ;  /* 0x000000ff1000720c */ /* 0x000fda00007a4270 */
[----:B------:R-:W-:Y:S05]  /*2c50*/  @!P5 BRA `(.L_x_78) ;  /* 0x000000000004d947 */ /* 0x000fea0003800000 */
[----:B------:R1:W5:Y:S02]  /*2c60*/  LDG.E.LTC128B.U16 R56, desc[UR12][R4.64+0x72] ;  /* 0x0000720c04387981 */ /* 0x000364000c1e1520 */
.L_x_78:
[----:B------:R-:W-:Y:S05]  /*2c70*/  BSYNC B0 ;  /* 0x0000000000007941 */ /* 0x000fea0003800000 */
.L_x_77:
[----:B01-345:R-:W-:Y:S01]  /*2c80*/  IMAD.U32 R5, R56, 0x10000, RZ ;  /* 0x0001000038057824 */ /* 0x03bfe200078e00ff */
        /* <DEDUP_REMOVED lines=8> */
.L_x_80:
[----:B------:R-:W-:Y:S05]  /*2d10*/  BSYNC B0 ;  /* 0x0000000000007941 */ /* 0x000fea0003800000 */
.L_x_79:
[----:B-----5:R-:W-:Y:S01]  /*2d20*/  IMAD.U32 R3, R56, 0x10000, RZ ;  /* 0x0001000038037824 */ /* 0x020fe200078e00ff */
[----:B------:R-:W-:Y:S03]  /*2d30*/  BSSY B0, `(.L_x_81) ;  /* 0x0000008000007945 */ /* 0x000fe60003800000 */
[----:B------:R-:W-:-:S04]  /*2d40*/  FMUL R3, R3, R14 ;  /* 0x0000000e03037220 */ /* 0x000fc80000400000 */
[----:B------:R-:W-:-:S05]  /*2d50*/  FFMA R3, R86, R0, R3 ;  /* 0x0000000056037223 */ /* 0x000fca0000000003 */
[----:B------:R-:W-:-:S05]  /*2d60*/  F2FP.BF16.F32.PACK_AB R3, RZ, R3 ;  /* 0x00000003ff03723e */ /* 0x000fca00000010ff */
[----:B------:R1:W-:Y:S01]  /*2d70*/  @P5 STG.E.U16 desc[UR12][R20.64+0x70], R3 ;  /* 0x0000700314005986 */ /* 0x0003e2000c10150c */
[----:B------:R-:W-:-:S13]  /*2d80*/  ISETP.GT.AND P5, PT, R16, 0x8, P0 ;  /* 0x000000081000780c */ /* 0x000fda00007a4270 */
[----:B-1----:R-:W-:Y:S05]  /*2d90*/  @!P5 BRA `(.L_x_82) ;  /* 0x000000000004d947 */ /* 0x002fea0003800000 */
[----:B------:R1:W5:Y:S02]  /*2da0*/  LDG.E.LTC128B.U16 R56, desc[UR12][R12.64+0x72] ;  /* 0x0000720c0c387981 */ /* 0x000364000c1e1520 */
.L_x_82:
[----:B------:R-:W-:Y:S05]  /*2db0*/  BSYNC B0 ;  /* 0x0000000000007941 */ /* 0x000fea0003800000 */
.L_x_81:
[----:B-----5:R-:W-:-:S04]  /*2dc0*/  IMAD.U32 R3, R56, 0x10000, RZ ;  /* 0x0001000038037824 */ /* 0x020fc800078e00ff */
[----:B------:R-:W-:-:S04]  /*2dd0*/  FMUL R2, R3, R14 ;  /* 0x0000000e03027220 */ /* 0x000fc80000400000 */
[----:B------:R-:W-:-:S05]  /*2de0*/  FFMA R2, R87, R0, R2 ;  /* 0x0000000057027223 */ /* 0x000fca0000000002 */
[----:B------:R-:W-:-:S05]  /*2df0*/  F2FP.BF16.F32.PACK_AB R2, RZ, R2 ;  /* 0x00000002ff02723e */ /* 0x000fca00000010ff */
[----:B------:R3:W-:Y:S01]  /*2e00*/  @P5 STG.E.U16 desc[UR12][R20.64+0x72], R2 ;  /* 0x0000720214005986 */ /* 0x0007e2000c10150c */
[----:B------:R-:W-:-:S04]  /*2e10*/  ISETP.GT.AND P5, PT, R15, RZ, PT ;  /* 0x000000ff0f00720c */ /* 0x000fc80003fa4270 */
[----:B------:R-:W-:-:S13]  /*2e20*/  ISETP.GT.AND P5, PT, R16, 0x40, P5 ;  /* 0x000000401000780c */ /* 0x000fda0002fa4270 */
[----:B------:R-:W4:Y:S01]  /*2e30*/  @P5 LDG.E.LTC128B.U16 R56, desc[UR12][R6.64] ;  /* 0x0000000c06385981 */ /* 0x000f22000c1e1520 */
[----:B------:R-:W-:Y:S01]  /*2e40*/  BSSY B0, `(.L_x_83) ;  /* 0x000000a000007945 */ /* 0x000fe20003800000 */
[----:B----4-:R-:W-:-:S04]  /*2e50*/  IMAD.U32 R3, R56, 0x10000, RZ ;  /* 0x0001000038037824 */ /* 0x010fc800078e00ff */
[----:B------:R-:W-:-:S04]  /*2e60*/  FMUL R3, R3, R14 ;  /* 0x0000000e03037220 */ /* 0x000fc80000400000 */
[----:B------:R-:W-:-:S05]  /*2e70*/  FFMA R3, R24, R0, R3 ;  /* 0x0000000018037223 */ /* 0x000fca0000000003 */
[----:B------:R-:W-:-:S05]  /*2e80*/  F2FP.BF16.F32.PACK_AB R3, RZ, R3 ;  /* 0x00000003ff03723e */ /* 0x000fca00000010ff */
[----:B------:R3:W-:Y:S01]  /*2e90*/  @P5 STG.E.U16 desc[UR12][R10.64], R3 ;  /* 0x000000030a005986 */ /* 0x0007e2000c10150c */
[----:B------:R-:W-:-:S04]  /*2ea0*/  ISETP.GT.AND P5, PT, R15, 0x1, PT ;  /* 0x000000010f00780c */ /* 0x000fc80003fa4270 */
[----:B------:R-:W-:-:S13]  /*2eb0*/  ISETP.GT.AND P5, PT, R16, 0x40, P5 ;  /* 0x000000401000780c */ /* 0x000fda0002fa4270 */
[----:B---3--:R-:W-:Y:S05]  /*2ec0*/  @!P5 BRA `(.L_x_84) ;  /* 0x000000000004d947 */ /* 0x008fea0003800000 */
[----:B------:R3:W5:Y:S02]  /*2ed0*/  LDG.E.LTC128B.U16 R56, desc[UR12][R6.64+0x2] ;  /* 0x0000020c06387981 */ /* 0x000764000c1e1520 */
.L_x_84:
[----:B------:R-:W-:Y:S05]  /*2ee0*/  BSYNC B0 ;  /* 0x0000000000007941 */ /* 0x000fea0003800000 */
.L_x_83:
[----:B-----5:R-:W-:Y:S01]  /*2ef0*/  IMAD.U32 R3, R56, 0x10000, RZ ;  /* 0x0001000038037824 */ /* 0x020fe200078e00ff */
[----:B------:R-:W-:Y:S03]  /*2f00*/  BSSY B0, `(.L_x_85) ;  /* 0x000000c000007945 */ /* 0x000fe60003800000 */
[----:B------:R-:W-:Y:S01]  /*2f10*/  FMUL R2, R3, R14 ;  /* 0x0000000e03027220 */ /* 0x000fe20000400000 */
[----:B------:R-:W-:-:S03]  /*2f20*/  @P5 IMAD.MOV.U32 R3, RZ, RZ, R11 ;  /* 0x000000ffff035224 */ /* 0x000fc600078e000b */
[----:B------:R-:W-:-:S05]  /*2f30*/  FFMA R2, R25, R0, R2 ;  /* 0x0000000019027223 */ /* 0x000fca0000000002 */
[----:B------:R-:W-:-:S04]  /*2f40*/  F2FP.BF16.F32.PACK_AB R2, RZ, R2 ;  /* 0x00000002ff02723e */ /* 0x000fc800000010ff */
[----:B------:R-:W-:Y:S01]  /*2f50*/  PRMT R4, R2, 0x7610, R4 ;  /* 0x0000761002047816 */ /* 0x000fe20000000004 */
[----:B------:R-:W-:-:S05]  /*2f60*/  @P5 IMAD.MOV.U32 R2, RZ, RZ, R10 ;  /* 0x000000ffff025224 */ /* 0x000fca00078e000a */
[----:B------:R4:W-:Y:S01]  /*2f70*/  @P5 STG.E.U16 desc[UR12][R2.64+0x2], R4 ;  /* 0x0000020402005986 */ /* 0x0009e2000c10150c */
[----:B------:R-:W-:-:S04]  /*2f80*/  ISETP.GT.AND P5, PT, R15, RZ, PT ;  /* 0x000000ff0f00720c */ /* 0x000fc80003fa4270 */
[----:B------:R-:W-:-:S13]  /*2f90*/  ISETP.GT.AND P5, PT, R16, 0x48, P5 ;  /* 0x000000481000780c */ /* 0x000fda0002fa4270 */
[----:B----4-:R-:W-:Y:S05]  /*2fa0*/  @!P5 BRA `(.L_x_86) ;  /* 0x000000000004d947 */ /* 0x010fea0003800000 */
[----:B------:R4:W5:Y:S02]  /*2fb0*/  LDG.E.LTC128B.U16 R56, desc[UR12][R8.64] ;  /* 0x0000000c08387981 */ /* 0x000964000c1e1520 */
.L_x_86:
[----:B------:R-:W-:Y:S05]  /*2fc0*/  BSYNC B0 ;  /* 0x0000000000007941 */ /* 0x000fea0003800000 */
.L_x_85:
[----:B-----5:R-:W-:Y:S01]  /*2fd0*/  IMAD.U32 R3, R56, 0x10000, RZ ;  /* 0x0001000038037824 */ /* 0x020fe200078e00ff */
[----:B------:R-:W-:Y:S03]  /*2fe0*/  BSSY B0, `(.L_x_87) ;  /* 0x0000009000007945 */ /* 0x000fe60003800000 */
[----:B------:R-:W-:-:S04]  /*2ff0*/  FMUL R3, R3, R14 ;  /* 0x0000000e03037220 */ /* 0x000fc80000400000 */
[----:B------:R-:W-:-:S05]  /*3000*/  FFMA R3, R26, R0, R3 ;  /* 0x000000001a037223 */ /* 0x000fca0000000003 */
[----:B------:R-:W-:-:S05]  /*3010*/  F2FP.BF16.F32.PACK_AB R3, RZ, R3 ;  /* 0x00000003ff03723e */ /* 0x000fca00000010ff */
[----:B------:R0:W-:Y:S01]  /*3020*/  @P5 STG.E.U16 desc[UR12][R22.64], R3 ;  /* 0x0000000316005986 */ /* 0x0001e2000c10150c */
[----:B------:R-:W-:-:S04]  /*3030*/  ISETP.GT.AND P5, PT, R15, 0x1, PT ;  /* 0x000000010f00780c */ /* 0x000fc80003fa4270 */
[----:B------:R-:W-:-:S13]  /*3040*/  ISETP.GT.AND P5, PT, R16, 0x48, P5 ;  /* 0x000000481000780c */ /* 0x000fda0002fa4270 */
[----:B0-----:R-:W-:Y:S05]  /*3050*/  @!P5 BRA `(.L_x_88) ;  /* 0x000000000004d947 */ /* 0x001fea0003800000 */
[----:B------:R0:W5:Y:S02]  /*3060*/  LDG.E.LTC128B.U16 R56, desc[UR12][R8.64+0x2] ;  /* 0x0000020c08387981 */ /* 0x000164000c1e1520 */
.L_x_88:
[----:B------:R-:W-:Y:S05]  /*3070*/  BSYNC B0 ;  /* 0x0000000000007941 */ /* 0x000fea0003800000 */
.L_x_87:
        /* <DEDUP_REMOVED lines=10> */
.L_x_90:
[----:B------:R-:W-:Y:S05]  /*3120*/  BSYNC B0 ;  /* 0x0000000000007941 */ /* 0x000fea0003800000 */
.L_x_89:
[----:B-----5:R-:W-:Y:S01]  /*3130*/  IMAD.U32 R3, R56, 0x10000, RZ ;  /* 0x0001000038037824 */ /* 0x020fe200078e00ff */
[----:B------:R-:W-:Y:S01]  /*3140*/  BSSY B0, `(.L_x_91) ;  /* 0x000000c000007945 */ /* 0x000fe20003800000 */
[----:B------:R-:W-:Y:S02]  /*3150*/  @P5 IMAD.MOV.U32 R2, RZ, RZ, R10 ;  /* 0x000000ffff025224 */ /* 0x000fe400078e000a */
[----:B------:R-:W-:-:S04]  /*3160*/  FMUL R3, R3, R14 ;  /* 0x0000000e03037220 */ /* 0x000fc80000400000 */
[----:B------:R-:W-:-:S05]  /*3170*/  FFMA R3, R28, R0, R3 ;  /* 0x000000001c037223 */ /* 0x000fca0000000003 */
[----:B------:R-:W-:-:S04]  /*3180*/  F2FP.BF16.F32.PACK_AB R3, RZ, R3 ;  /* 0x00000003ff03723e */ /* 0x000fc800000010ff */
[----:B------:R-:W-:Y:S01]  /*3190*/  PRMT R4, R3, 0x7610, R4 ;  /* 0x0000761003047816 */ /* 0x000fe20000000004 */
[----:B------:R-:W-:-:S05]  /*31a0*/  @P5 IMAD.MOV.U32 R3, RZ, RZ, R11 ;  /* 0x000000ffff035224 */ /* 0x000fca00078e000b */
[----:B------:R0:W-:Y:S01]  /*31b0*/  @P5 STG.E.U16 desc[UR12][R2.64+0x10], R4 ;  /* 0x0000100402005986 */ /* 0x0001e2000c10150c */
[----:B------:R-:W-:-:S04]  /*31c0*/  ISETP.GT.AND P5, PT, R15, 0x9, PT ;  /* 0x000000090f00780c */ /* 0x000fc80003fa4270 */
[----:B------:R-:W-:-:S13]  /*31d0*/  ISETP.GT.AND P5, PT, R16, 0x40, P5 ;  /* 0x000000401000780c */ /* 0x000fda0002fa4270 */
[----:B0-----:R-:W-:Y:S05]  /*31e0*/  @!P5 BRA `(.L_x_92) ;  /* 0x000000000004d947 */ /* 0x001fea0003800000 */
[----:B------:R0:W5:Y:S02]  /*31f0*/  LDG.E.LTC128B.U16 R56, desc[UR12][R6.64+0x12] ;  /* 0x0000120c06387981 */ /* 0x000164000c1e1520 */
.L_x_92:
[----:B------:R-:W-:Y:S05]  /*3200*/  BSYNC B0 ;  /* 0x0000000000007941 */ /* 0x000fea0003800000 */
.L_x_91:
        /* <DEDUP_REMOVED lines=13> */
.L_x_94:
[----:B------:R-:W-:Y:S05]  /*32e0*/  BSYNC B0 ;  /* 0x0000000000007941 */ /* 0x000fea0003800000 */
.L_x_93:
        /* <DEDUP_REMOVED lines=10> */
.L_x_96:
[----:B------:R-:W-:Y:S05]  /*3390*/  BSYNC B0 ;  /* 0x0000000000007941 */ /* 0x000fea0003800000 */
.L_x_95:
        /* <DEDUP_REMOVED lines=13> */
.L_x_98:
[----:B------:R-:W-:Y:S05]  /*3470*/  BSYNC B0 ;  /* 0x0000000000007941 */ /* 0x000fea0003800000 */
.L_x_97:
        /* <DEDUP_REMOVED lines=13> */
.L_x_100:
[----:B------:R-:W-:Y:S05]  /*3550*/  BSYNC B0 ;  /* 0x0000000000007941 */ /* 0x000fea0003800000 */
.L_x_99:
        /* <DEDUP_REMOVED lines=13> */
.L_x_102:
[----:B------:R-:W-:Y:S05]  /*3630*/  BSYNC B0 ;  /* 0x0000000000007941 */ /* 0x000fea0003800000 */
.L_x_101:
        /* <DEDUP_REMOVED lines=13> */
.L_x_104:
[----:B------:R-:W-:Y:S05]  /*3710*/  BSYNC B0 ;  /* 0x0000000000007941 */ /* 0x000fea0003800000 */
.L_x_103:
        /* <DEDUP_REMOVED lines=13> */
.L_x_106:
[----:B------:R-:W-:Y:S05]  /*37f0*/  BSYNC B0 ;  /* 0x0000000000007941 */ /* 0x000fea0003800000 */
.L_x_105:
        /* <DEDUP_REMOVED lines=13> */
.L_x_108:
[----:B------:R-:W-:Y:S05]  /*38d0*/  BSYNC B0 ;  /* 0x0000000000007941 */ /* 0x000fea0003800000 */
.L_x_107:
        /* <DEDUP_REMOVED lines=13> */
.L_x_110:
[----:B------:R-:W-:Y:S05]  /*39b0*/  BSYNC B0 ;  /* 0x0000000000007941 */ /* 0x000fea0003800000 */
.L_x_109:
        /* <DEDUP_REMOVED lines=13> */
.L_x_112:
[----:B------:R-:W-:Y:S05]  /*3a90*/  BSYNC B0 ;  /* 0x0000000000007941 */ /* 0x000fea0003800000 */
.L_x_111:
        /* <DEDUP_REMOVED lines=13> */
.L_x_114:
[----:B------:R-:W-:Y:S05]  /*3b70*/  BSYNC B0 ;  /* 0x0000000000007941 */ /* 0x000fea0003800000 */
.L_x_113:
        /* <DEDUP_REMOVED lines=13> */
.L_x_116:
[----:B------:R-:W-:Y:S05]  /*3c50*/  BSYNC B0 ;  /* 0x0000000000007941 */ /* 0x000fea0003800000 */
.L_x_115:
        /* <DEDUP_REMOVED lines=13> */
.L_x_118:
[----:B------:R-:W-:Y:S05]  /*3d30*/  BSYNC B0 ;  /* 0x0000000000007941 */ /* 0x000fea0003800000 */
.L_x_117:
        /* <DEDUP_REMOVED lines=13> */
.L_x_120:
[----:B------:R-:W-:Y:S05]  /*3e10*/  BSYNC B0 ;  /* 0x0000000000007941 */ /* 0x000fea0003800000 */
.L_x_119:
        /* <DEDUP_REMOVED lines=9> */
[----:B------:R-:W-:-:S13]  /*3eb0*/  ISETP.GT.AND P5, PT, R16, 0x40, P6 ;  /* 0x000000401000780c */ /* 0x000fda00037a4270 */
[----:B0-----:R-:W-:Y:S05]  /*3ec0*/  @!P5 BRA `(.L_x_122) ;  /* 0x000000000004d947 */ /* 0x001fea0003800000 */
[----:B------:R0:W5:Y:S02]  /*3ed0*/  LDG.E.LTC128B.U16 R56, desc[UR12][R6.64+0x50] ;  /* 0x0000500c06387981 */ /* 0x000164000c1e1520 */
.L_x_122:
[----:B------:R-:W-:Y:S05]  /*3ee0*/  BSYNC B0 ;  /* 0x0000000000007941 */ /* 0x000fea0003800000 */
.L_x_121:
        /* <DEDUP_REMOVED lines=12> */
.L_x_124:
[----:B------:R-:W-:Y:S05]  /*3fb0*/  BSYNC B0 ;  /* 0x0000000000007941 */ /* 0x000fea0003800000 */
.L_x_123:
[----:B-----5:R-:W-:Y:S01]  /*3fc0*/  IMAD.U32 R3, R56, 0x10000, RZ ;  /* 0x0001000038037824 */ /* 0x020fe200078e00ff */
[----:B------:R-:W-:Y:S01]  /*3fd0*/  ISETP.GT.AND P6, PT, R16, 0x48, P6 ;  /* 0x000000481000780c */ /* 0x000fe200037c4270 */
[----:B------:R-:W-:Y:S02]  /*3fe0*/  BSSY B0, `(.L_x_125) ;  /* 0x000000a000007945 */ /* 0x000fe40003800000 */
[----:B------:R-:W-:Y:S01]  /*3ff0*/  FMUL R2, R3, R14 ;  /* 0x0000000e03027220 */ /* 0x000fe20000400000 */
[----:B------:R-:W-:-:S03]  /*4000*/  @P5 IMAD.MOV.U32 R3, RZ, RZ, R11 ;  /* 0x000000ffff035224 */ /* 0x000fc600078e000b */
[----:B------:R-:W-:-:S05]  /*4010*/  FFMA R2, R45, R0, R2 ;  /* 0x000000002d027223 */ /* 0x000fca0000000002 */
[----:B------:R-:W-:-:S04]  /*4020*/  F2FP.BF16.F32.PACK_AB R2, RZ, R2 ;  /* 0x00000002ff02723e */ /* 0x000fc800000010ff */
[----:B------:R-:W-:Y:S01]  /*4030*/  PRMT R4, R2, 0x7610, R4 ;  /* 0x0000761002047816 */ /* 0x000fe20000000004 */
[----:B------:R-:W-:-:S05]  /*4040*/  @P5 IMAD.MOV.U32 R2, RZ, RZ, R10 ;  /* 0x000000ffff025224 */ /* 0x000fca00078e000a */
[----:B------:R0:W-:Y:S01]  /*4050*/  @P5 STG.E.U16 desc[UR12][R2.64+0x52], R4 ;  /* 0x0000520402005986 */ /* 0x0001e2000c10150c */
[----:B------:R-:W-:Y:S05]  /*4060*/  @!P6 BRA `(.L_x_126) ;  /* 0x000000000004e947 */ /* 0x000fea0003800000 */
[----:B------:R0:W5:Y:S02]  /*4070*/  LDG.E.LTC128B.U16 R56, desc[UR12][R8.64+0x50] ;  /* 0x0000500c08387981 */ /* 0x000164000c1e1520 */
.L_x_126:
[----:B------:R-:W-:Y:S05]  /*4080*/  BSYNC B0 ;  /* 0x0000000000007941 */ /* 0x000fea0003800000 */
.L_x_125:
[----:B0----5:R-:W-:Y:S01]  /*4090*/  IMAD.U32 R3, R56, 0x10000, RZ ;  /* 0x0001000038037824 */ /* 0x021fe200078e00ff */
[----:B------:R-:W-:Y:S01]  /*40a0*/  ISETP.GT.AND P4, PT, R16, 0x48, P4 ;  /* 0x000000481000780c */ /* 0x000fe20002784270 */
[----:B------:R-:W-:Y:S01]  /*40b0*/  @P6 IMAD.MOV.U32 R2, RZ, RZ, R18 ;  /* 0x000000ffff026224 */ /* 0x000fe200078e0012 */
[----:B------:R-:W-:Y:S01]  /*40c0*/  BSSY B0, `(.L_x_127) ;  /* 0x0000009000007945 */ /* 0x000fe20003800000 */
[----:B------:R-:W-:-:S04]  /*40d0*/  FMUL R3, R3, R14 ;  /* 0x0000000e03037220 */ /* 0x000fc80000400000 */
[----:B------:R-:W-:-:S05]  /*40e0*/  FFMA R3, R46, R0, R3 ;  /* 0x000000002e037223 */ /* 0x000fca0000000003 */
[----:B------:R-:W-:-:S04]  /*40f0*/  F2FP.BF16.F32.PACK_AB R3, RZ, R3 ;  /* 0x00000003ff03723e */ /* 0x000fc800000010ff */
[----:B------:R-:W-:Y:S01]  /*4100*/  PRMT R4, R3, 0x7610, R4 ;  /* 0x0000761003047816 */ /* 0x000fe20000000004 */
[----:B------:R-:W-:-:S05]  /*4110*/  @P6 IMAD.MOV.U32 R3, RZ, RZ, R19 ;  /* 0x000000ffff036224 */ /* 0x000fca00078e0013 */
[----:B------:R0:W-:Y:S01]  /*4120*/  @P6 STG.E.U16 desc[UR12][R2.64+0x50], R4 ;  /* 0x0000500402006986 */ /* 0x0001e2000c10150c */
[----:B------:R-:W-:Y:S05]  /*4130*/  @!P4 BRA `(.L_x_128) ;  /* 0x000000000004c947 */ /* 0x000fea0003800000 */
[----:B------:R0:W5:Y:S02]  /*4140*/  LDG.E.LTC128B.U16 R56, desc[UR12][R8.64+0x52] ;  /* 0x0000520c08387981 */ /* 0x000164000c1e1520 */
.L_x_128:
[----:B------:R-:W-:Y:S05]  /*4150*/  BSYNC B0 ;  /* 0x0000000000007941 */ /* 0x000fea0003800000 */
.L_x_127:
[----:B0----5:R-:W-:Y:S01]  /*4160*/  IMAD.U32 R3, R56, 0x10000, RZ ;  /* 0x0001000038037824 */ /* 0x021fe200078e00ff */
        /* <DEDUP_REMOVED lines=11> */
.L_x_130:
[----:B------:R-:W-:Y:S05]  /*4220*/  BSYNC B0 ;  /* 0x0000000000007941 */ /* 0x000fea0003800000 */
.L_x_129:
        /* <DEDUP_REMOVED lines=12> */
.L_x_132:
[----:B------:R-:W-:Y:S05]  /*42f0*/  BSYNC B0 ;  /* 0x0000000000007941 */ /* 0x000fea0003800000 */
.L_x_131:
        /* <DEDUP_REMOVED lines=12> */
.L_x_134:
[----:B------:R-:W-:Y:S05]  /*43c0*/  BSYNC B0 ;  /* 0x0000000000007941 */ /* 0x000fea0003800000 */
.L_x_133:
        /* <DEDUP_REMOVED lines=12> */
.L_x_136:
[----:B------:R-:W-:Y:S05]  /*4490*/  BSYNC B0 ;  /* 0x0000000000007941 */ /* 0x000fea0003800000 */
.L_x_135:
        /* <DEDUP_REMOVED lines=12> */
.L_x_138:
[----:B------:R-:W-:Y:S05]  /*4560*/  BSYNC B0 ;  /* 0x0000000000007941 */ /* 0x000fea0003800000 */
.L_x_137:
        /* <DEDUP_REMOVED lines=12> */
.L_x_140:
[----:B------:R-:W-:Y:S05]  /*4630*/  BSYNC B0 ;  /* 0x0000000000007941 */ /* 0x000fea0003800000 */
.L_x_139:
        /* <DEDUP_REMOVED lines=9> */
.L_x_142:
[----:B------:R-:W-:Y:S05]  /*46d0*/  BSYNC B0 ;  /* 0x0000000000007941 */ /* 0x000fea0003800000 */
.L_x_141:
[----:B-----5:R-:W-:Y:S01]  /*46e0*/  IMAD.U32 R3, R56, 0x10000, RZ ;  /* 0x0001000038037824 */ /* 0x020fe200078e00ff */
[----:B------:R-:W-:Y:S01]  /*46f0*/  ISETP.GT.AND P0, PT, R16, 0x48, P0 ;  /* 0x000000481000780c */ /* 0x000fe20000704270 */
[----:B0-----:R-:W-:Y:S01]  /*4700*/  @P1 IMAD.MOV.U32 R2, RZ, RZ, R18 ;  /* 0x000000ffff021224 */ /* 0x001fe200078e0012 */
        /* <DEDUP_REMOVED lines=9> */
.L_x_144:
[----:B------:R-:W-:Y:S05]  /*47a0*/  BSYNC B0 ;  /* 0x0000000000007941 */ /* 0x000fea0003800000 */
.L_x_143:
[----:B0----5:R-:W-:-:S04]  /*47b0*/  IMAD.U32 R3, R56, 0x10000, RZ ;  /* 0x0001000038037824 */ /* 0x021fc800078e00ff */
[----:B------:R-:W-:-:S04]  /*47c0*/  FMUL R14, R3, R14 ;  /* 0x0000000e030e7220 */ /* 0x000fc80000400000 */
[----:B------:R-:W-:Y:S01]  /*47d0*/  FFMA R14, R55, R0, R14 ;  /* 0x00000000370e7223 */ /* 0x000fe2000000000e */
[----:B------:R-:W-:Y:S06]  /*47e0*/  @!P0 EXIT ;  /* 0x000000000000894d */ /* 0x000fec0003800000 */
[----:B------:R-:W-:-:S05]  /*47f0*/  F2FP.BF16.F32.PACK_AB R14, RZ, R14 ;  /* 0x0000000eff0e723e */ /* 0x000fca00000010ff */
[----:B------:R-:W-:Y:S01]  /*4800*/  STG.E.U16 desc[UR12][R18.64+0x72], R14 ;  /* 0x0000720e12007986 */ /* 0x000fe2000c10150c */
[----:B------:R-:W-:Y:S05]  /*4810*/  EXIT ;  /* 0x000000000000794d */ /* 0x000fea0003800000 */
.L_x_22:
[----:B------:R-:W-:Y:S01]  /*4820*/  ULDC.64 UR4, c[0x0][0x5c8] ;  /* 0x0001720000047ab9 */ /* 0x000fe20000000a00 */
[-C--:B------:R-:W-:Y:S01]  /*4830*/  FMUL R56, R56, R0.reuse ;  /* 0x0000000038387220 */ /* 0x080fe20000400000 */
[----:B------:R-:W-:Y:S01]  /*4840*/  LEA R2, P1, R10, UR4, 0x1 ;  /* 0x000000040a027c11 */ /* 0x000fe2000f8208ff */
[----:B------:R-:W-:Y:S01]  /*4850*/  IMAD.SHL.U32 R7, R20, 0x2, RZ ;  /* 0x0000000214077824 */ /* 0x000fe200078e00ff */
[----:B------:R-:W-:Y:S01]  /*4860*/  ISETP.GT.AND P6, PT, R15, 0x1, PT ;  /* 0x000000010f00780c */ /* 0x000fe20003fc4270 */
[----:B------:R-:W-:Y:S01]  /*4870*/  FMUL R57, R57, R0 ;  /* 0x0000000039397220 */ /* 0x000fe20000400000 */
[----:B------:R-:W-:Y:S01]  /*4880*/  F2FP.BF16.F32.PACK_AB R56, RZ, R56 ;  /* 0x00000038ff38723e */ /* 0x000fe200000010ff */
[-C--:B------:R-:W-:Y:S01]  /*4890*/  FMUL R58, R58, R0.reuse ;  /* 0x000000003a3a7220 */ /* 0x080fe20000400000 */
[----:B------:R-:W-:Y:S01]  /*48a0*/  LEA.HI.X R3, R10, UR5, R13, 0x1, P1 ;  /* 0x000000050a037c11 */ /* 0x000fe200088f0c0d */
[-C--:B------:R-:W-:Y:S01]  /*48b0*/  FMUL R59, R59, R0.reuse ;  /* 0x000000003b3b7220 */ /* 0x080fe20000400000 */
[----:B------:R-:W-:Y:S01]  /*48c0*/  ISETP.GT.AND P2, PT, R15, RZ, PT ;  /* 0x000000ff0f00720c */ /* 0x000fe20003f44270 */
[-C--:B------:R-:W-:Y:S01]  /*48d0*/  FMUL R60, R60, R0.reuse ;  /* 0x000000003c3c7220 */ /* 0x080fe20000400000 */
[C---:B------:R-:W-:Y:S01]  /*48e0*/  ISETP.GT.AND P1, PT, R16.reuse, RZ, P6 ;  /* 0x000000ff1000720c */ /* 0x040fe20003724270 */
[----:B------:R-:W-:Y:S01]  /*48f0*/  @P0 STG.E.U16 desc[UR12][R2.64], R56 ;  /* 0x0000003802000986 */ /* 0x000fe2000c10150c */
[----:B------:R-:W-:Y:S01]  /*4900*/  ISETP.GT.AND P0, PT, R16, 0x8, P2 ;  /* 0x000000081000780c */ /* 0x000fe20001704270 */
[-C--:B------:R-:W-:Y:S01]  /*4910*/  FMUL R61, R61, R0.reuse ;  /* 0x000000003d3d7220 */ /* 0x080fe20000400000 */
[----:B------:R-:W-:Y:S01]  /*4920*/  SHF.L.U64.HI R19, R20, 0x1, R19 ;  /* 0x0000000114137819 */ /* 0x000fe20000010213 */
[----:B------:R-:W-:Y:S01]  /*4930*/  FMUL R62, R62, R0 ;  /* 0x000000003e3e7220 */ /* 0x000fe20000400000 */
[----:B------:R-:W-:Y:S01]  /*4940*/  IADD3 R4, P3, R7, R2, RZ ;  /* 0x0000000207047210 */ /* 0x000fe20007f7e0ff */
[-C--:B------:R-:W-:Y:S01]  /*4950*/  FMUL R63, R63, R0.reuse ;  /* 0x000000003f3f7220 */ /* 0x080fe20000400000 */
[----:B------:R-:W-:Y:S01]  /*4960*/  F2FP.BF16.F32.PACK_AB R57, RZ, R57 ;  /* 0x00000039ff39723e */ /* 0x000fe200000010ff */
[----:B------:R-:W-:Y:S01]  /*4970*/  FMUL R64, R64, R0 ;  /* 0x0000000040407220 */ /* 0x000fe20000400000 */
[----:B------:R-:W-:Y:S01]  /*4980*/  F2FP.BF16.F32.PACK_AB R58, RZ, R58 ;  /* 0x0000003aff3a723e */ /* 0x000fe200000010ff */
[----:B------:R-:W-:Y:S01]  /*4990*/  IMAD.X R5, R19, 0x1, R3, P3 ;  /* 0x0000000113057824 */ /* 0x000fe200018e0603 */
[C---:B------:R-:W-:Y:S01]  /*49a0*/  ISETP.GT.AND P5, PT, R15.reuse, 0x8, PT ;  /* 0x000000080f00780c */ /* 0x040fe20003fa4270 */
[----:B------:R-:W-:Y:S01]  /*49b0*/  @P1 STG.E.U16 desc[UR12][R2.64+0x2], R57 ;  /* 0x0000023902001986 */ /* 0x000fe2000c10150c */
[----:B------:R-:W-:Y:S01]  /*49c0*/  ISETP.GT.AND P4, PT, R15, 0x9, PT ;  /* 0x000000090f00780c */ /* 0x000fe20003f84270 */
[-C--:B------:R-:W-:Y:S01]  /*49d0*/  FMUL R65, R65, R0.reuse ;  /* 0x0000000041417220 */ /* 0x080fe20000400000 */
[C---:B------:R-:W-:Y:S01]  /*49e0*/  ISETP.GT.AND P2, PT, R16.reuse, 0x8, P6 ;  /* 0x000000081000780c */ /* 0x040fe20003744270 */
[----:B------:R-:W-:Y:S01]  /*49f0*/  @P0 STG.E.U16 desc[UR12][R4.64], R58 ;  /* 0x0000003a04000986 */ /* 0x000fe2000c10150c */
[----:B------:R-:W-:Y:S01]  /*4a00*/  ISETP.GT.AND P0, PT, R16, RZ, P5 ;  /* 0x000000ff1000720c */ /* 0x000fe20002f04270 */
[-C--:B------:R-:W-:Y:S01]  /*4a10*/  FMUL R66, R66, R0.reuse ;  /* 0x0000000042427220 */ /* 0x080fe20000400000 */
[----:B------:R-:W-:Y:S01]  /*4a20*/  ISETP.GT.AND P1, PT, R16, RZ, P4 ;  /* 0x000000ff1000720c */ /* 0x000fe20002724270 */
[-C--:B------:R-:W-:Y:S01]  /*4a30*/  FMUL R67, R67, R0.reuse ;  /* 0x0000000043437220 */ /* 0x080fe20000400000 */
[----:B------:R-:W-:Y:S01]  /*4a40*/  F2FP.BF16.F32.PACK_AB R59, RZ, R59 ;  /* 0x0000003bff3b723e */ /* 0x000fe200000010ff */
[----:B------:R-:W-:Y:S01]  /*4a50*/  FMUL R68, R68, R0 ;  /* 0x0000000044447220 */ /* 0x000fe20000400000 */
[----:B------:R-:W-:Y:S01]  /*4a60*/  F2FP.BF16.F32.PACK_AB R60, RZ, R60 ;  /* 0x0000003cff3c723e */ /* 0x000fe200000010ff */
[-C--:B------:R-:W-:Y:S01]  /*4a70*/  FMUL R69, R69, R0.reuse ;  /* 0x0000000045457220 */ /* 0x080fe20000400000 */
[----:B------:R-:W-:Y:S01]  /*4a80*/  F2FP.BF16.F32.PACK_AB R61, RZ, R61 ;  /* 0x0000003dff3d723e */ /* 0x000fe200000010ff */
[-C--:B------:R-:W-:Y:S01]  /*4a90*/  FMUL R70, R70, R0.reuse ;  /* 0x0000000046467220 */ /* 0x080fe20000400000 */
[C---:B------:R-:W-:Y:S01]  /*4aa0*/  SHF.L.U64.HI R9, R17.reuse, 0x1, R18 ;  /* 0x0000000111097819 */ /* 0x040fe20000010212 */
[----:B------:R-:W-:Y:S01]  /*4ab0*/  IMAD.SHL.U32 R17, R17, 0x2, RZ ;  /* 0x0000000211117824 */ /* 0x000fe200078e00ff */
[----:B------:R-:W-:Y:S01]  /*4ac0*/  @P2 STG.E.U16 desc[UR12][R4.64+0x2], R59 ;  /* 0x0000023b04002986 */ /* 0x000fe2000c10150c */
[----:B------:R-:W-:Y:S01]  /*4ad0*/  ISETP.GT.AND P2, PT, R16, 0x8, P5 ;  /* 0x000000081000780c */ /* 0x000fe20002f44270 */
[----:B------:R-:W-:Y:S01]  /*4ae0*/  FMUL R71, R71, R0 ;  /* 0x0000000047477220 */ /* 0x000fe20000400000 */
[----:B------:R-:W-:Y:S01]  /*4af0*/  ISETP.GT.AND P3, PT, R15, 0x10, PT ;  /* 0x000000100f00780c */ /* 0x000fe20003f64270 */
[----:B------:R-:W-:Y:S01]  /*4b00*/  @P0 STG.E.U16 desc[UR12][R2.64+0x10], R60 ;  /* 0x0000103c02000986 */ /* 0x000fe2000c10150c */
[----:B------:R-:W-:Y:S01]  /*4b10*/  F2FP.BF16.F32.PACK_AB R62, RZ, R62 ;  /* 0x0000003eff3e723e */ /* 0x000fe200000010ff */
[----:B------:R-:W-:Y:S01]  /*4b20*/  FMUL R72, R72, R0 ;  /* 0x0000000048487220 */ /* 0x000fe20000400000 */
[----:B------:R-:W-:Y:S01]  /*4b30*/  F2FP.BF16.F32.PACK_AB R63, RZ, R63 ;  /* 0x0000003fff3f723e */ /* 0x000fe200000010ff */
[----:B------:R-:W-:Y:S01]  /*4b40*/  @P1 STG.E.U16 desc[UR12][R2.64+0x12], R61 ;  /* 0x0000123d02001986 */ /* 0x000fe2000c10150c */
[----:B------:R-:W-:Y:S01]  /*4b50*/  IADD3 R6, P0, P1, R17, R2, R7 ;  /* 0x0000000211067210 */ /* 0x000fe2000791e007 */
[----:B------:R-:W-:Y:S01]  /*4b60*/  FMUL R73, R73, R0 ;  /* 0x0000000049497220 */ /* 0x000fe20000400000 */
[----:B------:R-:W-:Y:S01]  /*4b70*/  F2FP.BF16.F32.PACK_AB R64, RZ, R64 ;  /* 0x00000040ff40723e */ /* 0x000fe200000010ff */
[-C--:B------:R-:W-:Y:S01]  /*4b80*/  FMUL R74, R74, R0.reuse ;  /* 0x000000004a4a7220 */ /* 0x080fe20000400000 */
[----:B------:R-:W-:Y:S01]  /*4b90*/  IADD3.X R7, R9, R3, R19, P0, P1 ;  /* 0x0000000309077210 */ /* 0x000fe200007e2413 */
[----:B------:R-:W-:Y:S01]  /*4ba0*/  @P2 STG.E.U16 desc[UR12][R4.64+0x10], R62 ;  /* 0x0000103e04002986 */ /* 0x000fe2000c10150c */
[C---:B------:R-:W-:Y:S01]  /*4bb0*/  ISETP.GT.AND P1, PT, R16.reuse, 0x8, P4 ;  /* 0x000000081000780c */ /* 0x040fe20002724270 */
[-C--:B------:R-:W-:Y:S01]  /*4bc0*/  FMUL R75, R75, R0.reuse ;  /* 0x000000004b4b7220 */ /* 0x080fe20000400000 */
[----:B------:R-:W-:Y:S01]  /*4bd0*/  ISETP.GT.AND P0, PT, R16, RZ, P3 ;  /* 0x000000ff1000720c */ /* 0x000fe20001f04270 */
[-C--:B------:R-:W-:Y:S01]  /*4be0*/  FMUL R76, R76, R0.reuse ;  /* 0x000000004c4c7220 */ /* 0x080fe20000400000 */
[----:B------:R-:W-:Y:S01]  /*4bf0*/  ISETP.GT.AND P2, PT, R15, 0x11, PT ;  /* 0x000000110f00780c */ /* 0x000fe20003f44270 */
[-C--:B------:R-:W-:Y:S01]  /*4c00*/  FMUL R77, R77, R0.reuse ;  /* 0x000000004d4d7220 */ /* 0x080fe20000400000 */
[----:B------:R-:W-:Y:S01]  /*4c10*/  F2FP.BF16.F32.PACK_AB R65, RZ, R65 ;  /* 0x00000041ff41723e */ /* 0x000fe200000010ff */
[----:B------:R-:W-:Y:S01]  /*4c20*/  FMUL R78, R78, R0 ;  /* 0x000000004e4e7220 */ /* 0x000fe20000400000 */
[----:B------:R-:W-:Y:S01]  /*4c30*/  F2FP.BF16.F32.PACK_AB R66, RZ, R66 ;  /* 0x00000042ff42723e */ /* 0x000fe200000010ff */
[-C--:B------:R-:W-:Y:S01]  /*4c40*/  FMUL R79, R79, R0.reuse ;  /* 0x000000004f4f7220 */ /* 0x080fe20000400000 */
[----:B------:R-:W-:Y:S01]  /*4c50*/  F2FP.BF16.F32.PACK_AB R67, RZ, R67 ;  /* 0x00000043ff43723e */ /* 0x000fe200000010ff */
[----:B------:R-:W-:Y:S01]  /*4c60*/  FMUL R80, R80, R0 ;  /* 0x0000000050507220 */ /* 0x000fe20000400000 */
[----:B------:R-:W-:Y:S01]  /*4c70*/  F2FP.BF16.F32.PACK_AB R68, RZ, R68 ;  /* 0x00000044ff44723e */ /* 0x000fe200000010ff */
[----:B------:R-:W-:Y:S01]  /*4c80*/  @P1 STG.E.U16 desc[UR12][R4.64+0x12], R63 ;  /* 0x0000123f04001986 */ /* 0x000fe2000c10150c */
[----:B------:R-:W-:Y:S01]  /*4c90*/  ISETP.GT.AND P1, PT, R15, 0x19, PT ;  /* 0x000000190f00780c */ /* 0x000fe20003f24270 */
[-C--:B------:R-:W-:Y:S01]  /*4ca0*/  FMUL R81, R81, R0.reuse ;  /* 0x0000000051517220 */ /* 0x080fe20000400000 */
[----:B------:R-:W-:Y:S01]  /*4cb0*/  F2FP.BF16.F32.PACK_AB R69, RZ, R69 ;  /* 0x00000045ff45723e */ /* 0x000fe200000010ff */
[----:B------:R-:W-:Y:S01]  /*4cc0*/  @P0 STG.E.U16 desc[UR12][R2.64+0x20], R64 ;  /* 0x0000204002000986 */ /* 0x000fe2000c10150c */
[----:B------:R-:W-:Y:S01]  /*4cd0*/  ISETP.GT.AND P0, PT, R16, RZ, P2 ;  /* 0x000000ff1000720c */ /* 0x000fe20001704270 */
[----:B------:R-:W-:Y:S01]  /*4ce0*/  FMUL R82, R82, R0 ;  /* 0x0000000052527220 */ /* 0x000fe20000400000 */
[----:B------:R-:W-:Y:S01]  /*4cf0*/  F2FP.BF16.F32.PACK_AB R70, RZ, R70 ;  /* 0x00000046ff46723e */ /* 0x000fe200000010ff */
        /* <DEDUP_REMOVED lines=10> */
[----:B------:R-:W-:Y:S01]  /*4da0*/  @P0 STG.E.U16 desc[UR12][R2.64+0x22], R65 ;  /* 0x0000224102000986 */ /* 0x000fe2000c10150c */
[----:B------:R-:W-:Y:S01]  /*4db0*/  ISETP.GT.AND P0, PT, R16, 0x8, P3 ;  /* 0x000000081000780c */ /* 0x000fe20001f04270 */
[-C--:B------:R-:W-:Y:S01]  /*4dc0*/  FMUL R24, R24, R0.reuse ;  /* 0x0000000018187220 */ /* 0x080fe20000400000 */
[----:B------:R-:W-:Y:S01]  /*4dd0*/  ISETP.GT.AND P5, PT, R15, 0x28, PT ;  /* 0x000000280f00780c */ /* 0x000fe20003fa4270 */
        /* <DEDUP_REMOVED lines=8> */
[-C--:B------:R-:W-:Y:S01]  /*4e60*/  FMUL R29, R29, R0.reuse ;  /* 0x000000001d1d7220 */ /* 0x080fe20000400000 */
[C---:B------:R-:W-:Y:S01]  /*4e70*/  ISETP.GT.AND P4, PT, R15.reuse, 0x30, PT ;  /* 0x000000300f00780c */ /* 0x040fe20003f84270 */
[----:B------:R-:W-:Y:S01]  /*4e80*/  @P0 STG.E.U16 desc[UR12][R4.64+0x20], R66 ;  /* 0x0000204204000986 */ /* 0x000fe2000c10150c */
[----:B------:R-:W-:Y:S01]  /*4e90*/  ISETP.GT.AND P0, PT, R16, 0x8, P2 ;  /* 0x000000081000780c */ /* 0x000fe20001704270 */
[-C--:B------:R-:W-:Y:S01]  /*4ea0*/  FMUL R30, R30, R0.reuse ;  /* 0x000000001e1e7220 */ /* 0x080fe20000400000 */
[----:B------:R-:W-:Y:S01]  /*4eb0*/  ISETP.GT.AND P2, PT, R15, 0x18, PT ;  /* 0x000000180f00780c */ /* 0x000fe20003f44270 */
[----:B------:R-:W-:Y:S01]  /*4ec0*/  FMUL R31, R31, R0 ;  /* 0x000000001f1f7220 */ /* 0x000fe20000400000 */
[----:B------:R-:W-:Y:S01]  /*4ed0*/  F2FP.BF16.F32.PACK_AB R80, RZ, R80 ;  /* 0x00000050ff50723e */ /* 0x000fe200000010ff */
        /* <DEDUP_REMOVED lines=8> */
[----:B------:R-:W-:Y:S01]  /*4f60*/  @P0 STG.E.U16 desc[UR12][R4.64+0x22], R67 ;  /* 0x0000224304000986 */ /* 0x000fe2000c10150c */
[----:B------:R-:W-:Y:S01]  /*4f70*/  ISETP.GT.AND P0, PT, R16, RZ, P2 ;  /* 0x000000ff1000720c */ /* 0x000fe20001704270 */
[----:B------:R-:W-:Y:S01]  /*4f80*/  FMUL R36, R36, R0 ;  /* 0x0000000024247220 */ /* 0x000fe20000400000 */
[----:B------:R-:W-:Y:S01]  /*4f90*/  F2FP.BF16.F32.PACK_AB R84, RZ, R84 ;  /* 0x00000054ff54723e */ /* 0x000fe200000010ff */
[-C--:B------:R-:W-:Y:S01]  /*4fa0*/  FMUL R37, R37, R0.reuse ;  /* 0x0000000025257220 */ /* 0x080fe20000400000 */
[----:B------:R-:W-:Y:S01]  /*4fb0*/  P2R R12, PR, RZ, 0x20 ;  /* 0x00000020ff0c7803 */ /* 0x000fe20000000000 */
        /* <DEDUP_REMOVED lines=9> */
[----:B------:R-:W-:Y:S01]  /*5050*/  ISETP.GT.AND P0, PT, R16, RZ, P1 ;  /* 0x000000ff1000720c */ /* 0x000fe20000f04270 */
        /* <DEDUP_REMOVED lines=13> */
[----:B------:R-:W-:Y:S01]  /*5130*/  ISETP.GT.AND P0, PT, R16, 0x8, P2 ;  /* 0x000000081000780c */ /* 0x000fe20001704270 */
        /* <DEDUP_REMOVED lines=17> */
[----:B------:R-:W-:-:S02]  /*5250*/  F2FP.BF16.F32.PACK_AB R36, RZ, R36 ;  /* 0x00000024ff24723e */ /* 0x000fc400000010ff */
[----:B------:R-:W-:Y:S02]  /*5260*/  F2FP.BF16.F32.PACK_AB R37, RZ, R37 ;  /* 0x00000025ff25723e */ /* 0x000fe400000010ff */
[----:B------:R-:W-:Y:S02]  /*5270*/  F2FP.BF16.F32.PACK_AB R38, RZ, R38 ;  /* 0x00000026ff26723e */ /* 0x000fe400000010ff */
[----:B------:R-:W-:Y:S02]  /*5280*/  F2FP.BF16.F32.PACK_AB R39, RZ, R39 ;  /* 0x00000027ff27723e */ /* 0x000fe400000010ff */
[----:B------:R-:W-:Y:S01]  /*5290*/  F2FP.BF16.F32.PACK_AB R40, RZ, R40 ;  /* 0x00000028ff28723e */ /* 0x000fe200000010ff */
[----:B------:R-:W-:Y:S01]  /*52a0*/  @P0 STG.E.U16 desc[UR12][R4.64+0x32], R71 ;  /* 0x0000324704000986 */ /* 0x000fe2000c10150c */
[----:B------:R-:W-:Y:S02]  /*52b0*/  ISETP.GT.AND P0, PT, R16, RZ, P2 ;  /* 0x000000ff1000720c */ /* 0x000fe40001704270 */
[----:B------:R-:W-:-:S02]  /*52c0*/  F2FP.BF16.F32.PACK_AB R41, RZ, R41 ;  /* 0x00000029ff29723e */ /* 0x000fc400000010ff */
[----:B------:R-:W-:Y:S02]  /*52d0*/  F2FP.BF16.F32.PACK_AB R42, RZ, R42 ;  /* 0x0000002aff2a723e */ /* 0x000fe400000010ff */
[----:B------:R-:W-:Y:S02]  /*52e0*/  F2FP.BF16.F32.PACK_AB R43, RZ, R43 ;  /* 0x0000002bff2b723e */ /* 0x000fe400000010ff */
[----:B------:R-:W-:Y:S02]  /*52f0*/  F2FP.BF16.F32.PACK_AB R44, RZ, R44 ;  /* 0x0000002cff2c723e */ /* 0x000fe400000010ff */
[----:B------:R-:W-:Y:S02]  /*5300*/  F2FP.BF16.F32.PACK_AB R45, RZ, R45 ;  /* 0x0000002dff2d723e */ /* 0x000fe400000010ff */
[----:B------:R-:W-:Y:S01]  /*5310*/  F2FP.BF16.F32.PACK_AB R46, RZ, R46 ;  /* 0x0000002eff2e723e */ /* 0x000fe200000010ff */
[----:B------:R-:W-:Y:S01]  /*5320*/  @P0 STG.E.U16 desc[UR12][R2.64+0x40], R72 ;  /* 0x0000404802000986 */ /* 0x000fe2000c10150c */
[----:B------:R-:W-:-:S02]  /*5330*/  ISETP.GT.AND P0, PT, R16, RZ, P1 ;  /* 0x000000ff1000720c */ /* 0x000fc40000f04270 */
[----:B------:R-:W-:Y:S02]  /*5340*/  F2FP.BF16.F32.PACK_AB R47, RZ, R47 ;  /* 0x0000002fff2f723e */ /* 0x000fe400000010ff */
[----:B------:R-:W-:Y:S02]  /*5350*/  F2FP.BF16.F32.PACK_AB R48, RZ, R48 ;  /* 0x00000030ff30723e */ /* 0x000fe400000010ff */
[----:B------:R-:W-:Y:S02]  /*5360*/  F2FP.BF16.F32.PACK_AB R49, RZ, R49 ;  /* 0x00000031ff31723e */ /* 0x000fe400000010ff */
[----:B------:R-:W-:Y:S02]  /*5370*/  F2FP.BF16.F32.PACK_AB R50, RZ, R50 ;  /* 0x00000032ff32723e */ /* 0x000fe400000010ff */
[----:B------:R-:W-:Y:S02]  /*5380*/  F2FP.BF16.F32.PACK_AB R51, RZ, R51 ;  /* 0x00000033ff33723e */ /* 0x000fe400000010ff */
[----:B------:R-:W-:Y:S01]  /*5390*/  F2FP.BF16.F32.PACK_AB R52, RZ, R52 ;  /* 0x00000034ff34723e */ /* 0x000fe200000010ff */
[----:B------:R-:W-:Y:S01]  /*53a0*/  @P0 STG.E.U16 desc[UR12][R2.64+0x42], R73 ;  /* 0x0000424902000986 */ /* 0x000fe2000c10150c */
[----:B------:R-:W-:-:S02]  /*53b0*/  ISETP.GT.AND P0, PT, R16, 0x8, P2 ;  /* 0x000000081000780c */ /* 0x000fc40001704270 */
[----:B------:R-:W-:Y:S02]  /*53c0*/  ISETP.GT.AND P2, PT, R15, 0x38, PT ;  /* 0x000000380f00780c */ /* 0x000fe40003f44270 */
[----:B------:R-:W-:Y:S02]  /*53d0*/  F2FP.BF16.F32.PACK_AB R53, RZ, R53 ;  /* 0x00000035ff35723e */ /* 0x000fe400000010ff */
[----:B------:R-:W-:-:S07]  /*53e0*/  F2FP.BF16.F32.PACK_AB R54, RZ, R54 ;  /* 0x00000036ff36723e */ /* 0x000fce00000010ff */
[----:B------:R-:W-:Y:S01]  /*53f0*/  @P0 STG.E.U16 desc[UR12][R4.64+0x40], R74 ;  /* 0x0000404a04000986 */ /* 0x000fe2000c10150c */
[----:B------:R-:W-:-:S13]  /*5400*/  ISETP.GT.AND P0, PT, R16, 0x8, P1 ;  /* 0x000000081000780c */ /* 0x000fda0000f04270 */
[----:B------:R-:W-:Y:S01]  /*5410*/  @P0 STG.E.U16 desc[UR12][R4.64+0x42], R75 ;  /* 0x0000424b04000986 */ /* 0x000fe2000c10150c */
[----:B------:R-:W-:-:S13]  /*5420*/  ISETP.GT.AND P0, PT, R16, RZ, P5 ;  /* 0x000000ff1000720c */ /* 0x000fda0002f04270 */
[----:B------:R-:W-:Y:S01]  /*5430*/  @P0 STG.E.U16 desc[UR12][R2.64+0x50], R76 ;  /* 0x0000504c02000986 */ /* 0x000fe2000c10150c */
[----:B------:R-:W-:-:S04]  /*5440*/  ISETP.GT.AND P0, PT, R15, 0x29, PT ;  /* 0x000000290f00780c */ /* 0x000fc80003f04270 */
[----:B------:R-:W-:Y:S02]  /*5450*/  ISETP.GT.AND P1, PT, R16, RZ, P0 ;  /* 0x000000ff1000720c */ /* 0x000fe40000724270 */
[----:B------:R-:W-:-:S11]  /*5460*/  P2R R13, PR, RZ, 0x1 ;  /* 0x00000001ff0d7803 */ /* 0x000fd60000000000 */
[----:B------:R-:W-:Y:S01]  /*5470*/  @P1 STG.E.U16 desc[UR12][R2.64+0x52], R77 ;  /* 0x0000524d02001986 */ /* 0x000fe2000c10150c */
[----:B------:R-:W-:-:S13]  /*5480*/  ISETP.GT.AND P1, PT, R16, 0x8, P5 ;  /* 0x000000081000780c */ /* 0x000fda0002f24270 */
[----:B------:R-:W-:Y:S01]  /*5490*/  @P1 STG.E.U16 desc[UR12][R4.64+0x50], R78 ;  /* 0x0000504e04001986 */ /* 0x000fe2000c10150c */
[C---:B------:R-:W-:Y:S02]  /*54a0*/  ISETP.GT.AND P1, PT, R16.reuse, 0x8, P0 ;  /* 0x000000081000780c */ /* 0x040fe40000724270 */
[----:B------:R-:W-:-:S11]  /*54b0*/  ISETP.GT.AND P0, PT, R16, 0x8, P2 ;  /* 0x000000081000780c */ /* 0x000fd60001704270 */
[----:B------:R-:W-:Y:S01]  /*54c0*/  @P1 STG.E.U16 desc[UR12][R4.64+0x52], R79 ;  /* 0x0000524f04001986 */ /* 0x000fe2000c10150c */
[----:B------:R-:W-:-:S13]  /*54d0*/  ISETP.GT.AND P1, PT, R16, RZ, P4 ;  /* 0x000000ff1000720c */ /* 0x000fda0002724270 */
[----:B------:R-:W-:Y:S01]  /*54e0*/  @P1 STG.E.U16 desc[UR12][R2.64+0x60], R80 ;  /* 0x0000605002001986 */ /* 0x000fe2000c10150c */
[----:B------:R-:W-:-:S13]  /*54f0*/  ISETP.GT.AND P1, PT, R16, RZ, P3 ;  /* 0x000000ff1000720c */ /* 0x000fda0001f24270 */
[----:B------:R-:W-:Y:S01]  /*5500*/  @P1 STG.E.U16 desc[UR12][R2.64+0x62], R81 ;  /* 0x0000625102001986 */ /* 0x000fe2000c10150c */
[----:B------:R-:W-:-:S13]  /*5510*/  ISETP.GT.AND P1, PT, R16, 0x8, P4 ;  /* 0x000000081000780c */ /* 0x000fda0002724270 */
[----:B------:R-:W-:Y:S01]  /*5520*/  @P1 STG.E.U16 desc[UR12][R4.64+0x60], R82 ;  /* 0x0000605204001986 */ /* 0x000fe2000c10150c */
[----:B------:R-:W-:-:S13]  /*5530*/  ISETP.GT.AND P1, PT, R16, 0x8, P3 ;  /* 0x000000081000780c */ /* 0x000fda0001f24270 */
[----:B------:R-:W-:Y:S01]  /*5540*/  @P1 STG.E.U16 desc[UR12][R4.64+0x62], R83 ;  /* 0x0000625304001986 */ /* 0x000fe2000c10150c */
[----:B------:R-:W-:-:S05]  /*5550*/  IADD3 R10, P1, R17, R4, RZ ;  /* 0x00000004110a7210 */ /* 0x000fca0007f3e0ff */
[----:B------:R-:W-:Y:S01]  /*5560*/  IMAD.X R11, R9, 0x1, R5, P1 ;  /* 0x00000001090b7824 */ /* 0x000fe200008e0605 */
[----:B------:R-:W-:-:S13]  /*5570*/  ISETP.GT.AND P1, PT, R16, RZ, P2 ;  /* 0x000000ff1000720c */ /* 0x000fda0001724270 */
[----:B------:R-:W-:Y:S01]  /*5580*/  @P1 STG.E.U16 desc[UR12][R2.64+0x70], R84 ;  /* 0x0000705402001986 */ /* 0x000fe2000c10150c */
[----:B------:R-:W-:-:S05]  /*5590*/  IADD3 R8, P1, R17, R2, RZ ;  /* 0x0000000211087210 */ /* 0x000fca0007f3e0ff */
[----:B------:R-:W-:Y:S01]  /*55a0*/  IMAD.X R9, R9, 0x1, R3, P1 ;  /* 0x0000000109097824 */ /* 0x000fe200008e0603 */
[----:B------:R-:W-:-:S04]  /*55b0*/  ISETP.GT.AND P1, PT, R15, 0x39, PT ;  /* 0x000000390f00780c */ /* 0x000fc80003f24270 */
[----:B------:R-:W-:-:S13]  /*55c0*/  ISETP.GT.AND P5, PT, R16, RZ, P1 ;  /* 0x000000ff1000720c */ /* 0x000fda0000fa4270 */
[----:B------:R0:W-:Y:S01]  /*55d0*/  @P5 STG.E.U16 desc[UR12][R2.64+0x72], R85 ;  /* 0x0000725502005986 */ /* 0x0001e2000c10150c */
[----:B------:R-:W-:-:S03]  /*55e0*/  ISETP.GT.AND P5, PT, R15, RZ, PT ;  /* 0x000000ff0f00720c */ /* 0x000fc60003fa4270 */
[----:B------:R-:W-:Y:S01]  /*55f0*/  @P0 STG.E.U16 desc[UR12][R4.64+0x70], R86 ;  /* 0x0000705604000986 */ /* 0x000fe2000c10150c */
[----:B------:R-:W-:-:S13]  /*5600*/  ISETP.GT.AND P0, PT, R16, 0x8, P1 ;  /* 0x000000081000780c */ /* 0x000fda0000f04270 */
[----:B------:R-:W-:Y:S01]  /*5610*/  @P0 STG.E.U16 desc[UR12][R4.64+0x72], R87 ;  /* 0x0000725704000986 */ /* 0x000fe2000c10150c */
[C---:B------:R-:W-:Y:S02]  /*5620*/  ISETP.GT.AND P0, PT, R16.reuse, 0x40, P5 ;  /* 0x000000401000780c */ /* 0x040fe40002f04270 */
[----:B------:R-:W-:-:S11]  /*5630*/  ISETP.GT.AND P5, PT, R16, 0x48, P5 ;  /* 0x000000481000780c */ /* 0x000fd60002fa4270 */
[----:B------:R-:W-:Y:S01]  /*5640*/  @P0 STG.E.U16 desc[UR12][R8.64], R24 ;  /* 0x0000001808000986 */ /* 0x000fe2000c10150c */
[C---:B------:R-:W-:Y:S02]  /*5650*/  ISETP.GT.AND P0, PT, R16.reuse, 0x40, P6 ;  /* 0x000000401000780c */ /* 0x040fe40003704270 */
[----:B------:R-:W-:-:S11]  /*5660*/  ISETP.GT.AND P6, PT, R16, 0x48, P6 ;  /* 0x000000481000780c */ /* 0x000fd600037c4270 */
[----:B0-----:R-:W-:Y:S02]  /*5670*/  @P0 IMAD.MOV.U32 R2, RZ, RZ, R8 ;  /* 0x000000ffff020224 */ /* 0x001fe400078e0008 */
[----:B------:R-:W-:-:S05]  /*5680*/  @P0 IMAD.MOV.U32 R3, RZ, RZ, R9 ;  /* 0x000000ffff030224 */ /* 0x000fca00078e0009 */
[----:B------:R0:W-:Y:S01]  /*5690*/  @P0 STG.E.U16 desc[UR12][R2.64+0x2], R25 ;  /* 0x0000021902000986 */ /* 0x0001e2000c10150c */
[----:B------:R-:W-:-:S03]  /*56a0*/  ISETP.NE.AND P0, PT, R13, RZ, PT ;  /* 0x000000ff0d00720c */ /* 0x000fc60003f05270 */
[----:B------:R-:W-:Y:S01]  /*56b0*/  @P5 STG.E.U16 desc[UR12][R10.64], R26 ;  /* 0x0000001a0a005986 */ /* 0x000fe2000c10150c */
[----:B------:R-:W-:-:S03]  /*56c0*/  ISETP.NE.AND P5, PT, R12, RZ, PT ;  /* 0x000000ff0c00720c */ /* 0x000fc60003fa5270 */
[----:B------:R-:W-:Y:S01]  /*56d0*/  @P6 STG.E.U16 desc[UR12][R10.64+0x2], R27 ;  /* 0x0000021b0a006986 */ /* 0x000fe2000c10150c */
[----:B------:R-:W-:-:S04]  /*56e0*/  ISETP.GT.AND P6, PT, R15, 0x8, PT ;  /* 0x000000080f00780c */ /* 0x000fc80003fc4270 */
[----:B------:R-:W-:-:S13]  /*56f0*/  ISETP.GT.AND P6, PT, R16, 0x40, P6 ;  /* 0x000000401000780c */ /* 0x000fda00037c4270 */
[----:B0-----:R-:W-:Y:S02]  /*5700*/  @P6 IMAD.MOV.U32 R2, RZ, RZ, R8 ;  /* 0x000000ffff026224 */ /* 0x001fe400078e0008 */
[----:B------:R-:W-:-:S05]  /*5710*/  @P6 IMAD.MOV.U32 R3, RZ, RZ, R9 ;  /* 0x000000ffff036224 */ /* 0x000fca00078e0009 */
[----:B------:R0:W-:Y:S01]  /*5720*/  @P6 STG.E.U16 desc[UR12][R2.64+0x10], R28 ;  /* 0x0000101c02006986 */ /* 0x0001e2000c10150c */
[----:B------:R-:W-:-:S04]  /*5730*/  ISETP.GT.AND P6, PT, R15, 0x9, PT ;  /* 0x000000090f00780c */ /* 0x000fc80003fc4270 */
[----:B------:R-:W-:-:S13]  /*5740*/  ISETP.GT.AND P6, PT, R16, 0x40, P6 ;  /* 0x000000401000780c */ /* 0x000fda00037c4270 */
[----:B0-----:R-:W-:Y:S02]  /*5750*/  @P6 IMAD.MOV.U32 R2, RZ, RZ, R8 ;  /* 0x000000ffff026224 */ /* 0x001fe400078e0008 */
[----:B------:R-:W-:-:S05]  /*5760*/  @P6 IMAD.MOV.U32 R3, RZ, RZ, R9 ;  /* 0x000000ffff036224 */ /* 0x000fca00078e0009 */
[----:B------:R0:W-:Y:S01]  /*5770*/  @P6 STG.E.U16 desc[UR12][R2.64+0x12], R29 ;  /* 0x0000121d02006986 */ /* 0x0001e2000c10150c */
[----:B------:R-:W-:-:S04]  /*5780*/  ISETP.GT.AND P6, PT, R15, 0x8, PT ;  /* 0x000000080f00780c */ /* 0x000fc80003fc4270 */
[----:B------:R-:W-:-:S13]  /*5790*/  ISETP.GT.AND P6, PT, R16, 0x48, P6 ;  /* 0x000000481000780c */ /* 0x000fda00037c4270 */
        /* <DEDUP_REMOVED lines=66> */
[C---:B------:R-:W-:Y:S02]  /*5bc0*/  ISETP.GT.AND P6, PT, R16.reuse, 0x40, P5 ;  /* 0x000000401000780c */ /* 0x040fe40002fc4270 */
[----:B------:R-:W-:-:S11]  /*5bd0*/  ISETP.GT.AND P5, PT, R16, 0x48, P5 ;  /* 0x000000481000780c */ /* 0x000fd60002fa4270 */
        /* <DEDUP_REMOVED lines=9> */
[----:B------:R-:W-:Y:S01]  /*5c70*/  ISETP.GT.AND P4, PT, R16, 0x48, P4 ;  /* 0x000000481000780c */ /* 0x000fe20002784270 */
        /* <DEDUP_REMOVED lines=17> */
[----:B------:R0:W-:Y:S02]  /*5d90*/  @P0 STG.E.U16 desc[UR12][R2.64+0x62], R49 ;  /* 0x0000623102000986 */ /* 0x0001e4000c10150c */
        /* <DEDUP_REMOVED lines=8> */
[----:B------:R0:W-:Y:S04]  /*5e20*/  @P6 STG.E.U16 desc[UR12][R2.64+0x70], R52 ;  /* 0x0000703402006986 */ /* 0x0001e8000c10150c */
[----:B------:R1:W-:Y:S01]  /*5e30*/  @P5 STG.E.U16 desc[UR12][R8.64+0x72], R53 ;  /* 0x0000723508005986 */ /* 0x0003e2000c10150c */
[----:B0-----:R-:W-:Y:S02]  /*5e40*/  @P2 IMAD.MOV.U32 R2, RZ, RZ, R6 ;  /* 0x000000ffff022224 */ /* 0x001fe400078e0006 */
[----:B------:R-:W-:-:S05]  /*5e50*/  @P2 IMAD.MOV.U32 R3, RZ, RZ, R7 ;  /* 0x000000ffff032224 */ /* 0x000fca00078e0007 */
[----:B------:R1:W-:Y:S01]  /*5e60*/  @P2 STG.E.U16 desc[UR12][R2.64+0x70], R54 ;  /* 0x0000703602002986 */ /* 0x0003e2000c10150c */
[----:B------:R-:W-:Y:S05]  /*5e70*/  @!P1 EXIT ;  /* 0x000000000000994d */ /* 0x000fea0003800000 */
[----:B------:R-:W-:-:S05]  /*5e80*/  F2FP.BF16.F32.PACK_AB R0, RZ, R0 ;  /* 0x00000000ff00723e */ /* 0x000fca00000010ff */
[----:B------:R-:W-:Y:S01]  /*5e90*/  STG.E.U16 desc[UR12][R6.64+0x72], R0 ;  /* 0x0000720006007986 */ /* 0x000fe2000c10150c */
[----:B------:R-:W-:Y:S05]  /*5ea0*/  EXIT ;  /* 0x000000000000794d */ /* 0x000fea0003800000 */
.L_x_10:
[----:B------:R-:W-:-:S13]  /*5eb0*/  ISETP.NE.AND P0, PT, R6, RZ, PT ;  /* 0x000000ff0600720c */ /* 0x000fda0003f05270 */
[----:B------:R-:W-:Y:S05]  /*5ec0*/  @P0 EXIT ;  /* 0x000000000000094d */ /* 0x000fea0003800000 */
[----:B------:R-:W-:-:S13]  /*5ed0*/  ELECT P0, URZ, PT ;  /* 0x00000000003f782f */ /* 0x000fda0003800000 */
[----:B------:R-:W-:Y:S05]  /*5ee0*/  @!P0 BRA `(.L_x_145) ;  /* 0x0000000400c08947 */ /* 0x000fea0003800000 */
[----:B------:R-:W-:Y:S02]  /*5ef0*/  ISETP.GE.AND P0, PT, R3, 0x1, PT ;  /* 0x000000010300780c */ /* 0x000fe40003f06270 */
[----:B------:R-:W-:-:S04]  /*5f00*/  SHF.R.S32.HI R7, RZ, 0x1f, R8 ;  /* 0x0000001fff077819 */ /* 0x000fc80000011408 */
[----:B------:R-:W-:-:S07]  /*5f10*/  LEA.HI R7, R7, R8, RZ, 0x7 ;  /* 0x0000000807077211 */ /* 0x000fce00078f38ff */
[----:B------:R-:W-:Y:S05]  /*5f20*/  @!P0 BRA `(.L_x_145) ;  /* 0x0000000400b08947 */ /* 0x000fea0003800000 */
[----:B------:R-:W0:Y:S01]  /*5f30*/  S2R R4, SR_CTAID.X ;  /* 0x0000000000047919 */ /* 0x000e220000002500 */
[----:B------:R-:W-:Y:S01]  /*5f40*/  LOP3.LUT R7, R7, 0xffffff80, RZ, 0xc0, !PT ;  /* 0xffffff8007077812 */ /* 0x000fe200078ec0ff */
[----:B------:R-:W-:Y:S01]  /*5f50*/  ULDC UR4, c[0x0][0x384] ;  /* 0x0000e10000047ab9 */ /* 0x000fe20000000800 */
[----:B------:R-:W-:Y:S01]  /*5f60*/  LOP3.LUT P0, RZ, R8, 0x1f, RZ, 0xc0, !PT ;  /* 0x0000001f08ff7812 */ /* 0x000fe2000780c0ff */
[----:B------:R-:W1:Y:S01]  /*5f70*/  S2R R12, SR_CTAID.Y ;  /* 0x00000000000c7919 */ /* 0x000e620000002600 */
[----:B-----5:R-:W-:Y:S01]  /*5f80*/  IMAD R0, R10, R11, RZ ;  /* 0x0000000b0a007224 */ /* 0x020fe200078e02ff */
[----:B------:R-:W-:Y:S01]  /*5f90*/  ULDC UR5, c[0x0][0x388] ;  /* 0x0000e20000057ab9 */ /* 0x000fe20000000800 */
[----:B------:R-:W-:Y:S01]  /*5fa0*/  IMAD.IADD R7, R8, 0x1, -R7 ;  /* 0x0000000108077824 */ /* 0x000fe200078e0a07 */
[----:B------:R-:W-:Y:S01]  /*5fb0*/  LOP3.LUT R20, R2, 0x2, RZ, 0xfc, !PT ;  /* 0x0000000202147812 */ /* 0x000fe200078efcff */
[----:B------:R-:W-:Y:S01]  /*5fc0*/  IMAD.MOV.U32 R6, RZ, RZ, RZ ;  /* 0x000000ffff067224 */ /* 0x000fe200078e00ff */
[----:B------:R-:W-:Y:S01]  /*5fd0*/  CS2R R8, SRZ ;  /* 0x0000000000087805 */ /* 0x000fe2000001ff00 */
[----:B------:R-:W-:Y:S01]  /*5fe0*/  IMAD.MOV.U32 R10, RZ, RZ, RZ ;  /* 0x000000ffff0a7224 */ /* 0x000fe200078e00ff */
[----:B------:R-:W-:Y:S01]  /*5ff0*/  ISETP.NE.AND P1, PT, R7, RZ, PT ;  /* 0x000000ff0700720c */ /* 0x000fe20003f25270 */
[----:B------:R-:W-:Y:S01]  /*6000*/  IMAD R0, R5, R0, 0x1 ;  /* 0x0000000105007424 */ /* 0x000fe200078e0200 */
[----:B------:R-:W-:Y:S01]  /*6010*/  ISETP.NE.OR P0, PT, R7, RZ, !P0 ;  /* 0x000000ff0700720c */ /* 0x000fe20004705670 */
[----:B------:R-:W-:-:S02]  /*6020*/  IMAD.MOV.U32 R7, RZ, RZ, 0x1 ;  /* 0x00000001ff077424 */ /* 0x000fc400078e00ff */
[----:B0-----:R-:W-:-:S04]  /*6030*/  IMAD.SHL.U32 R18, R4, 0x80, RZ ;  /* 0x0000008004127824 */ /* 0x001fc800078e00ff */
[----:B------:R-:W-:-:S04]  /*6040*/  IMAD.HI.U32 R4, R18, UR4, RZ ;  /* 0x0000000412047c27 */ /* 0x000fc8000f8e00ff */
[----:B-1----:R-:W-:Y:S01]  /*6050*/  IMAD.SHL.U32 R19, R12, 0x40, RZ ;  /* 0x000000400c137824 */ /* 0x002fe200078e00ff */
[----:B------:R-:W-:-:S07]  /*6060*/  SHF.R.U32.HI R4, RZ, UR5, R4 ;  /* 0x00000005ff047c19 */ /* 0x000fce0008011604 */
.L_x_149:
[----:B------:R-:W0:Y:S01]  /*6070*/  S2R R12, SR_CgaCtaId ;  /* 0x00000000000c7919 */ /* 0x000e220000008800 */
[----:B------:R-:W-:-:S04]  /*6080*/  MOV R11, 0x400 ;  /* 0x00000400000b7802 */ /* 0x000fc80000000f00 */
[----:B0-----:R-:W-:Y:S02]  /*6090*/  LEA R21, R12, R11, 0x18 ;  /* 0x0000000b0c157211 */ /* 0x001fe400078ec0ff */
[----:B------:R-:W-:-:S03]  /*60a0*/  SHF.L.U32 R11, R7, 0x1f, RZ ;  /* 0x0000001f070b7819 */ /* 0x000fc600000006ff */
[----:B------:R-:W-:-:S07]  /*60b0*/  IMAD R12, R6, 0x8, R21 ;  /* 0x00000008060c7824 */ /* 0x000fce00078e0215 */
.L_x_146:
[----:B0-----:R0:W1:Y:S02]  /*60c0*/  SYNCS.PHASECHK.TRANS64.TRYWAIT P2, [R12+URZ+0x36090], R11 ;  /* 0x0360900b0c0075a7 */ /* 0x001064000804017f */
[----:B-1----:R-:W-:Y:S05]  /*60d0*/  @!P2 NANOSLEEP.SYNCS 0x989680 ;  /* 0x009896800000a95d */ /* 0x002fea0003900000 */
[----:B------:R-:W1:Y:S02]  /*60e0*/  @!P2 SYNCS.PHASECHK.TRANS64 P2, [R12+URZ+0x36090], R11 ;  /* 0x0360900b0c00a5a7 */ /* 0x000e64000804007f */
[----:B-1----:R-:W-:Y:S05]  /*60f0*/  @!P2 BRA `(.L_x_146) ;  /* 0xfffffffc00f0a947 */ /* 0x002fea000383ffff */
[----:B0-----:R-:W0:Y:S02]  /*6100*/  @!P1 LDC R11, c[0x0][0x500] ;  /* 0x00014000ff0b9b82 */ /* 0x001e240000000800 */
[----:B0-----:R0:W-:Y:S02]  /*6110*/  @!P1 SYNCS.ARRIVE.TRANS64 RZ, [R12+URZ+0x36000], R11 ;  /* 0x0360000b0cff99a7 */ /* 0x0011e4000800003f */
[----:B0-----:R-:W-:-:S04]  /*6120*/  PRMT R11, R20, 0x9910, RZ ;  /* 0x00009910140b7816 */ /* 0x001fc800000000ff */
[----:B------:R-:W-:-:S13]  /*6130*/  ISETP.NE.AND P2, PT, R11, 0x2, PT ;  /* 0x000000020b00780c */ /* 0x000fda0003f45270 */
[----:B------:R-:W-:Y:S05]  /*6140*/  @P2 BRA `(.L_x_147) ;  /* 0x0000000000042947 */ /* 0x000fea0003800000 */
[----:B------:R-:W-:Y:S01]  /*6150*/  BPT.TRAP 0x1 ;  /* 0x000000040000795c */ /* 0x000fe20000300000 */
.L_x_147:
[----:B------:R-:W-:Y:S05]  /*6160*/  @P0 BRA `(.L_x_148) ;  /* 0x0000000000040947 */ /* 0x000fea0003800000 */
[----:B------:R-:W-:Y:S01]  /*6170*/  BPT.TRAP 0x1 ;  /* 0x000000040000795c */ /* 0x000fe20000300000 */
.L_x_148:
[----:B------:R-:W0:Y:S01]  /*6180*/  LDC R13, c[0x0][0x380] ;  /* 0x0000e000ff0d7b82 */ /* 0x000e220000000800 */
[----:B------:R-:W-:Y:S01]  /*6190*/  R2UR UR4, R4 ;  /* 0x00000000040472ca */ /* 0x000fe200000e0000 */
[----:B------:R-:W-:Y:S01]  /*61a0*/  ULDC UR20, c[0x0][0x38c] ;  /* 0x0000e30000147ab9 */ /* 0x000fe20000000800 */
[----:B------:R-:W-:Y:S01]  /*61b0*/  R2UR UR5, R18 ;  /* 0x00000000120572ca */ /* 0x000fe200000e0000 */
[----:B------:R-:W-:Y:S01]  /*61c0*/  UISETP.NE.AND UP0, UPT, UR20, 0x1, UPT ;  /* 0x000000011400788c */ /* 0x000fe2000bf05270 */
[----:B------:R-:W-:Y:S01]  /*61d0*/  R2UR UR17, R12 ;  /* 0x000000000c1172ca */ /* 0x000fe200000e0000 */
[C---:B------:R-:W-:Y:S01]  /*61e0*/  VIADD R12, R10.reuse, 0x1 ;  /* 0x000000010a0c7836 */ /* 0x040fe20000000000 */
[----:B------:R-:W-:Y:S01]  /*61f0*/  R2UR UR18, R10 ;  /* 0x000000000a1272ca */ /* 0x000fe200000e0000 */
[----:B---3--:R-:W1:Y:S01]  /*6200*/  LDC.64 R14, c[0x0][0x3b8] ;  /* 0x0000ee00ff0e7b82 */ /* 0x008e620000000a00 */
[----:B------:R-:W-:Y:S01]  /*6210*/  R2UR UR9, R21 ;  /* 0x00000000150972ca */ /* 0x000fe200000e0000 */
[----:B------:R-:W-:Y:S01]  /*6220*/  VIADD R0, R0, 0xffffffff ;  /* 0xffffffff00007836 */ /* 0x000fe20000000000 */
[----:B------:R-:W-:Y:S01]  /*6230*/  R2UR UR16, R6 ;  /* 0x00000000061072ca */ /* 0x000fe200000e0000 */
[----:B------:R-:W-:Y:S01]  /*6240*/  ULDC.64 UR24, c[0x0][0x198] ;  /* 0x0000660000187ab9 */ /* 0x000fe20000000a00 */
[----:B------:R-:W-:Y:S01]  /*6250*/  R2UR UR12, R9 ;  /* 0x00000000090c72ca */ /* 0x000fe200000e0000 */
[----:B------:R-:W-:Y:S01]  /*6260*/  ULDC.64 UR14, c[0x0][0x3b0] ;  /* 0x0000ec00000e7ab9 */ /* 0x000fe20000000a00 */
[----:B------:R-:W-:Y:S01]  /*6270*/  @UP0 ULDC.64 UR10, c[0x0][0x390] ;  /* 0x0000e400000a0ab9 */ /* 0x000fe20000000a00 */
[----:B------:R-:W1:Y:S01]  /*6280*/  LDC.64 R16, c[0x0][0x3d8] ;  /* 0x0000f600ff107b82 */ /* 0x000e620000000a00 */
[----:B------:R-:W-:Y:S01]  /*6290*/  R2UR UR13, R8 ;  /* 0x00000000080d72ca */ /* 0x000fe200000e0000 */
[----:B------:R-:W-:Y:S01]  /*62a0*/  ULDC.64 UR22, c[0x0][0x3d0] ;  /* 0x0000f40000167ab9 */ /* 0x000fe20000000a00 */
[----:B------:R-:W-:Y:S01]  /*62b0*/  ISETP.GT.AND P5, PT, R0, 0x1, PT ;  /* 0x000000010000780c */ /* 0x000fe20003fa4270 */
[----:B------:R-:W-:-:S02]  /*62c0*/  USHF.L.U32 UR18, UR18, 0x5, URZ ;  /* 0x0000000512127899 */ /* 0x000fc4000800063f */
[----:B------:R-:W-:Y:S01]  /*62d0*/  UIADD3 UR17, UR17, 0x36000, URZ ;  /* 0x0003600011117890 */ /* 0x000fe2000fffe03f */
[----:B0-----:R-:W-:Y:S01]  /*62e0*/  ISETP.NE.AND P2, PT, R13, 0x1, PT ;  /* 0x000000010d00780c */ /* 0x001fe20003f45270 */
[----:B------:R-:W-:Y:S01]  /*62f0*/  ULEA UR16, UR16, UR9, 0xd ;  /* 0x0000000910107291 */ /* 0x000fe2000f8e683f */
[----:B------:R-:W-:Y:S01]  /*6300*/  UMOV UR26, 0x0 ;  /* 0x00000000001a7882 */ /* 0x000fe20000000000 */
[----:B------:R-:W-:-:S03]  /*6310*/  UMOV UR27, 0x10000000 ;  /* 0x10000000001b7882 */ /* 0x000fc60000000000 */
[----:B------:R-:W-:-:S07]  /*6320*/  UMOV UR9, UR17 ;  /* 0x0000001100097c82 */ /* 0x000fce0008000000 */
[----:B------:R-:W-:Y:S01]  /*6330*/  @P2 IMAD.U32 R11, RZ, RZ, UR4 ;  /* 0x00000004ff0b2e24 */ /* 0x000fe2000f8e00ff */
[----:B------:R-:W-:Y:S01]  /*6340*/  UIADD3 UR4, UP1, UR24, 0xf0, URZ ;  /* 0x000000f018047890 */ /* 0x000fe2000ff3e03f */
[----:B-1----:R-:W-:Y:S01]  /*6350*/  IMAD R10, R8, R15, R17 ;  /* 0x0000000f080a7224 */ /* 0x002fe200078e0211 */
[----:B------:R-:W-:Y:S02]  /*6360*/  UIADD3 UR24, UP2, UR24, 0x1f0, URZ ;  /* 0x000001f018187890 */ /* 0x000fe4000ff5e03f */
[----:B------:R-:W-:Y:S01]  /*6370*/  @P2 R2UR UR5, R11 ;  /* 0x000000000b0522ca */ /* 0x000fe200000e0000 */
[----:B------:R-:W-:Y:S01]  /*6380*/  IMAD R11, R6, 0x1000, R21 ;  /* 0x00001000060b7824 */ /* 0x000fe200078e0215 */
[----:B------:R-:W-:Y:S01]  /*6390*/  ISETP.NE.AND P2, PT, R12, R5, PT ;  /* 0x000000050c00720c */ /* 0x000fe20003f45270 */
[----:B------:R-:W-:-:S03]  /*63a0*/  VIADD R6, R6, 0x1 ;  /* 0x0000000106067836 */ /* 0x000fc60000000000 */
[----:B------:R-:W-:Y:S01]  /*63b0*/  R2UR UR8, R11 ;  /* 0x000000000b0872ca */ /* 0x000fe200000e0000 */
[----:B------:R-:W-:Y:S01]  /*63c0*/  IMAD R11, R9, R14, R16 ;  /* 0x0000000e090b7224 */ /* 0x000fe200078e0210 */
[C---:B------:R-:W-:Y:S01]  /*63d0*/  ISETP.NE.AND P4, PT, R6.reuse, 0x12, PT ;  /* 0x000000120600780c */ /* 0x040fe20003f85270 */
[----:B------:R-:W0:Y:S03]  /*63e0*/  LDC R14, c[0x0][0x3c8] ;  /* 0x0000f200ff0e7b82 */ /* 0x000e260000000800 */
[----:B------:R-:W-:Y:S01]  /*63f0*/  PRMT R10, R11, 0x40, R10 ;  /* 0x000000400b0a7816 */ /* 0x000fe2000000000a */
[----:B------:R-:W-:Y:S01]  /*6400*/  UIADD3 UR6, -UR5, URZ, URZ ;  /* 0x0000003f05067290 */ /* 0x000fe2000fffe13f */
[----:B------:R-:W-:Y:S01]  /*6410*/  VIADD R11, R9, 0x1 ;  /* 0x00000001090b7836 */ /* 0x000fe20000000000 */
[----:B------:R-:W-:Y:S01]  /*6420*/  UMOV UR21, UR5 ;  /* 0x0000000500157c82 */ /* 0x000fe20008000000 */
[----:B------:R-:W-:Y:S01]  /*6430*/  @P2 IMAD.MOV R11, RZ, RZ, R9 ;  /* 0x000000ffff0b2224 */ /* 0x000fe200078e0209 */
[----:B------:R-:W-:-:S02]  /*6440*/  SEL R6, R6, RZ, P4 ;  /* 0x000000ff06067207 */ /* 0x000fc40002000000 */
[----:B------:R-:W-:Y:S01]  /*6450*/  IMAD R13, R13, UR6, R18 ;  /* 0x000000060d0d7c24 */ /* 0x000fe2000f8e0212 */
[----:B------:R-:W-:Y:S02]  /*6460*/  UIMAD.WIDE.U32 UR6, UR5, UR10, URZ ;  /* 0x0000000a050672a5 */ /* 0x000fe4000f8e003f */
[----:B------:R-:W-:Y:S02]  /*6470*/  UIADD3 UR8, UR8, 0x24000, URZ ;  /* 0x0002400008087890 */ /* 0x000fe4000fffe03f */
[----:B------:R-:W-:Y:S01]  /*6480*/  @UP0 USHF.R.U32.HI UR21, URZ, UR11, UR7 ;  /* 0x0000000b3f150299 */ /* 0x000fe20008011607 */
[----:B------:R-:W-:Y:S01]  /*6490*/  R2UR UR19, R13 ;  /* 0x000000000d1372ca */ /* 0x000fe200000e0000 */
[----:B------:R-:W-:Y:S01]  /*64a0*/  UMOV UR10, UR18 ;  /* 0x00000012000a7c82 */ /* 0x000fe20008000000 */
[----:B------:R-:W-:Y:S01]  /*64b0*/  R2UR UR7, R10 ;  /* 0x000000000a0772ca */ /* 0x000fe200000e0000 */
[----:B------:R-:W-:Y:S01]  /*64c0*/  UIADD3 UR6, -UR21, URZ, URZ ;  /* 0x0000003f15067290 */ /* 0x000fe2000fffe13f */
[----:B------:R-:W-:Y:S01]  /*64d0*/  R2UR UR11, R19 ;  /* 0x00000000130b72ca */ /* 0x000fe200000e0000 */
[----:B------:R-:W-:Y:S01]  /*64e0*/  VIADD R13, R8, 0x1 ;  /* 0x00000001080d7836 */ /* 0x000fe20000000000 */
[----:B------:R-:W-:Y:S01]  /*64f0*/  SEL R10, RZ, 0x1, P4 ;  /* 0x00000001ff0a7807 */ /* 0x000fe20002000000 */
[----:B------:R-:W-:Y:S01]  /*6500*/  UIMAD UR20, UR20, UR6, UR5 ;  /* 0x00000006141472a4 */ /* 0x000fe2000f8e0205 */
[----:B0-----:R-:W-:Y:S01]  /*6510*/  ISETP.NE.AND P3, PT, R11, R14, PT ;  /* 0x0000000e0b00720c */ /* 0x001fe20003f65270 */
[----:B------:R-:W-:Y:S01]  /*6520*/  UIADD3.X UR5, URZ, UR25, URZ, UP1, !UPT ;  /* 0x000000193f057290 */ /* 0x000fe20008ffe43f */
[----:B------:R-:W-:Y:S01]  /*6530*/  LOP3.LUT R7, R7, R10, RZ, 0x3c, !PT ;  /* 0x0000000a07077212 */ /* 0x000fe200078e3cff */
[----:B------:R-:W-:Y:S01]  /*6540*/  UIMAD UR20, UR20, UR15, UR23 ;  /* 0x0000000f141472a4 */ /* 0x000fe2000f8e0217 */
[----:B------:R-:W-:Y:S01]  /*6550*/  SEL R10, R12, RZ, P2 ;  /* 0x000000ff0c0a7207 */ /* 0x000fe20001000000 */
[----:B------:R-:W-:Y:S01]  /*6560*/  UIMAD UR19, UR19, UR14, UR22 ;  /* 0x0000000e131372a4 */ /* 0x000fe2000f8e0216 */
[----:B------:R-:W-:Y:S01]  /*6570*/  SEL R9, R11, RZ, P3 ;  /* 0x000000ff0b097207 */ /* 0x000fe20001800000 */
[----:B------:R-:W-:-:S02]  /*6580*/  UPRMT UR6, UR7, 0x5410, URZ ;  /* 0x0000541007067896 */ /* 0x000fc4000800003f */
[----:B------:R-:W-:-:S04]  /*6590*/  UIADD3.X UR25, URZ, UR25, URZ, UP2, !UPT ;  /* 0x000000193f197290 */ /* 0x000fc800097fe43f */
[----:B------:R-:W-:-:S03]  /*65a0*/  @P3 IMAD.MOV R13, RZ, RZ, R8 ;  /* 0x000000ffff0d3224 */ /* 0x000fc600078e0208 */
[----:B------:R0:W-:Y:S01]  /*65b0*/  UTMALDG.4D.IM2COL [UR16], [UR4], UR6 ;  /* 0x00000010040073b4 */ /* 0x0001e20008058006 */
[----:B------:R-:W-:Y:S01]  /*65c0*/  IMAD.MOV.U32 R8, RZ, RZ, R13 ;  /* 0x000000ffff087224 */ /* 0x000fe200078e000d */
[----:B------:R0:W-:Y:S02]  /*65d0*/  UTMALDG.4D [UR8], [UR24], desc[UR26] ;  /* 0x00001a08180075b4 */ /* 0x0001e40008019000 */
[----:B0-----:R-:W-:Y:S05]  /*65e0*/  @P5 BRA `(.L_x_149) ;  /* 0xfffffff800a05947 */ /* 0x001fea000383ffff */
.L_x_145:
[----:B------:R-:W-:Y:S01]  /*65f0*/  ISETP.GE.U32.AND P2, PT, R3, 0x12, PT ;  /* 0x000000120300780c */ /* 0x000fe20003f46070 */
[----:B------:R-:W-:Y:S05]  /*6600*/  WARPSYNC.ALL ;  /* 0x0000000000007948 */ /* 0x000fea0003800000 */
[----:B------:R-:W-:-:S07]  /*6610*/  ELECT P1, URZ, PT ;  /* 0x00000000003f782f */ /* 0x000fce0003820000 */
[----:B------:R-:W-:-:S05]  /*6620*/  @P2 IMAD.WIDE.U32 R4, R3, 0x38e38e39, RZ ;  /* 0x38e38e3903042825 */ /* 0x000fca00078e00ff */
[----:B-----5:R-:W-:-:S04]  /*6630*/  @P2 SHF.R.U32.HI R0, RZ, 0x2, R5 ;  /* 0x00000002ff002819 */ /* 0x020fc80000011605 */
[----:B------:R-:W-:-:S04]  /*6640*/  @P2 LOP3.LUT R0, R0, 0x1, RZ, 0xc0, !PT ;  /* 0x0000000100002812 */ /* 0x000fc800078ec0ff */
[----:B------:R-:W-:Y:S01]  /*6650*/  @P2 ISETP.NE.U32.AND P0, PT, R0, 0x1, PT ;  /* 0x000000010000280c */ /* 0x000fe20003f05070 */
[----:B------:R-:W-:-:S12]  /*6660*/  @!P1 EXIT ;  /* 0x000000000000994d */ /* 0x000fd80003800000 */
[----:B------:R-:W-:Y:S02]  /*6670*/  LOP3.LUT R2, R2, 0x2, RZ, 0xfc, !PT ;  /* 0x0000000202027812 */ /* 0x000fe400078efcff */
[----:B------:R-:W-:Y:S02]  /*6680*/  @P2 ISETP.NE.U32.AND.EX P0, PT, RZ, RZ, PT, P0 ;  /* 0x000000ffff00220c */ /* 0x000fe40003f05100 */
[----:B------:R-:W-:Y:S01]  /*6690*/  ISETP.NE.AND P1, PT, R2, 0x3, PT ;  /* 0x000000030200780c */ /* 0x000fe20003f25270 */
[----:B------:R-:W-:Y:S01]  /*66a0*/  IMAD.MOV.U32 R2, RZ, RZ, 0x1 ;  /* 0x00000001ff027424 */ /* 0x000fe200078e00ff */
[----:B------:R-:W-:-:S11]  /*66b0*/  @P2 SEL R2, RZ, 0x1, !P0 ;  /* 0x00000001ff022807 */ /* 0x000fd60004000000 */
[----:B------:R-:W-:Y:S05]  /*66c0*/  @!P1 BRA `(.L_x_150) ;  /* 0x0000000000049947 */ /* 0x000fea0003800000 */
[----:B------:R-:W-:Y:S01]  /*66d0*/  BPT.TRAP 0x1 ;  /* 0x000000040000795c */ /* 0x000fe20000300000 */
.L_x_150:
[----:B------:R-:W0:Y:S01]  /*66e0*/  S2R R7, SR_CgaCtaId ;  /* 0x0000000000077919 */ /* 0x000e220000008800 */
[----:B------:R-:W-:Y:S01]  /*66f0*/  IMAD.WIDE.U32 R4, R3, 0x38e38e39, RZ ;  /* 0x38e38e3903047825 */ /* 0x000fe200078e00ff */
[----:B------:R-:W-:-:S04]  /*6700*/  MOV R0, 0x400 ;  /* 0x0000040000007802 */ /* 0x000fc80000000f00 */
[----:B------:R-:W-:Y:S02]  /*6710*/  SHF.R.U32.HI R4, RZ, 0x2, R5 ;  /* 0x00000002ff047819 */ /* 0x000fe40000011605 */
[----:B------:R-:W-:-:S03]  /*6720*/  SHF.L.U32 R5, R2, 0x1f, RZ ;  /* 0x0000001f02057819 */ /* 0x000fc600000006ff */
[----:B------:R-:W-:Y:S01]  /*6730*/  IMAD R3, R4, -0x12, R3 ;  /* 0xffffffee04037824 */ /* 0x000fe200078e0203 */
[----:B0-----:R-:W-:-:S05]  /*6740*/  LEA R0, R7, R0, 0x18 ;  /* 0x0000000007007211 */ /* 0x001fca00078ec0ff */
[----:B------:R-:W-:-:S04]  /*6750*/  VIADD R0, R0, 0x36090 ;  /* 0x0003609000007836 */ /* 0x000fc80000000000 */
[----:B------:R-:W-:-:S07]  /*6760*/  IMAD R4, R3, 0x8, R0 ;  /* 0x0000000803047824 */ /* 0x000fce00078e0200 */
.L_x_151:
[----:B0-----:R0:W1:Y:S02]  /*6770*/  SYNCS.PHASECHK.TRANS64.TRYWAIT P0, [R4+URZ], R5 ;  /* 0x00000005040075a7 */ /* 0x001064000800017f */
[----:B-1----:R-:W-:Y:S05]  /*6780*/  @!P0 NANOSLEEP.SYNCS 0x989680 ;  /* 0x009896800000895d */ /* 0x002fea0003900000 */
[----:B------:R-:W1:Y:S02]  /*6790*/  @!P0 SYNCS.PHASECHK.TRANS64 P0, [R4+URZ], R5 ;  /* 0x00000005040085a7 */ /* 0x000e64000800007f */
[----:B-1----:R-:W-:Y:S05]  /*67a0*/  @!P0 BRA `(.L_x_151) ;  /* 0xfffffffc00f08947 */ /* 0x002fea000383ffff */
[----:B------:R-:W-:-:S05]  /*67b0*/  VIADD R3, R3, 0x1 ;  /* 0x0000000103037836 */ /* 0x000fca0000000000 */
[----:B------:R-:W-:-:S04]  /*67c0*/  ISETP.NE.AND P0, PT, R3, 0x12, PT ;  /* 0x000000120300780c */ /* 0x000fc80003f05270 */
[----:B0-----:R-:W-:Y:S02]  /*67d0*/  SEL R5, RZ, 0x1, P0 ;  /* 0x00000001ff057807 */ /* 0x001fe40000000000 */
[----:B------:R-:W-:Y:S02]  /*67e0*/  SEL R3, R3, RZ, P0 ;  /* 0x000000ff03037207 */ /* 0x000fe40000000000 */
[----:B------:R-:W-:-:S03]  /*67f0*/  LOP3.LUT R7, R2, R5, RZ, 0x3c, !PT ;  /* 0x0000000502077212 */ /* 0x000fc600078e3cff */
[----:B------:R-:W-:Y:S01]  /*6800*/  IMAD R2, R3, 0x8, R0 ;  /* 0x0000000803027824 */ /* 0x000fe200078e0200 */
[----:B------:R-:W-:-:S07]  /*6810*/  SHF.L.U32 R5, R7, 0x1f, RZ ;  /* 0x0000001f07057819 */ /* 0x000fce00000006ff */
.L_x_152:
        /* <DEDUP_REMOVED lines=11> */
.L_x_153:
        /* <DEDUP_REMOVED lines=11> */
.L_x_154:
        /* <DEDUP_REMOVED lines=11> */
.L_x_155:
        /* <DEDUP_REMOVED lines=11> */
.L_x_156:
        /* <DEDUP_REMOVED lines=11> */
.L_x_157:
        /* <DEDUP_REMOVED lines=11> */
.L_x_158:
        /* <DEDUP_REMOVED lines=11> */
.L_x_159:
        /* <DEDUP_REMOVED lines=11> */
.L_x_160:
        /* <DEDUP_REMOVED lines=11> */
.L_x_161:
        /* <DEDUP_REMOVED lines=11> */
.L_x_162:
        /* <DEDUP_REMOVED lines=11> */
.L_x_163:
        /* <DEDUP_REMOVED lines=11> */
.L_x_164:
        /* <DEDUP_REMOVED lines=11> */
.L_x_165:
        /* <DEDUP_REMOVED lines=11> */
.L_x_166:
        /* <DEDUP_REMOVED lines=11> */
.L_x_167:
        /* <DEDUP_REMOVED lines=11> */
.L_x_168:
[----:B0-----:R0:W1:Y:S02]  /*7320*/  SYNCS.PHASECHK.TRANS64.TRYWAIT P0, [R3+URZ], R0 ;  /* 0x00000000030075a7 */ /* 0x001064000800017f */
[----:B-1----:R-:W-:Y:S05]  /*7330*/  @!P0 NANOSLEEP.SYNCS 0x989680 ;  /* 0x009896800000895d */ /* 0x002fea0003900000 */
[----:B------:R-:W1:Y:S02]  /*7340*/  @!P0 SYNCS.PHASECHK.TRANS64 P0, [R3+URZ], R0 ;  /* 0x00000000030085a7 */ /* 0x000e64000800007f */
[----:B-1----:R-:W-:Y:S05]  /*7350*/  @P0 EXIT ;  /* 0x000000000000094d */ /* 0x002fea0003800000 */
[----:B------:R-:W-:Y:S05]  /*7360*/  BRA `(.L_x_168) ;  /* 0xfffffffc00ec7947 */ /* 0x000fea000383ffff */
.L_x_169:
[----:B------:R-:W-:-:S00]  /*7370*/  BRA `(.L_x_169) ;  /* 0xfffffffc00fc7947 */ /* 0x000fc0000383ffff */
[----:B------:R-:W-:-:S00]  /*7380*/  NOP ;  /* 0x0000000000007918 */ /* 0x000fc00000000000 */
[----:B------:R-:W-:-:S00]  /*7390*/  NOP ;  /* 0x0000000000007918 */ /* 0x000fc00000000000 */
[----:B------:R-:W-:-:S00]  /*73a0*/  NOP ;  /* 0x0000000000007918 */ /* 0x000fc00000000000 */
[----:B------:R-:W-:-:S00]  /*73b0*/  NOP ;  /* 0x0000000000007918 */ /* 0x000fc00000000000 */
[----:B------:R-:W-:-:S00]  /*73c0*/  NOP ;  /* 0x0000000000007918 */ /* 0x000fc00000000000 */
[----:B------:R-:W-:-:S00]  /*73d0*/  NOP ;  /* 0x0000000000007918 */ /* 0x000fc00000000000 */
[----:B------:R-:W-:-:S00]  /*73e0*/  NOP ;  /* 0x0000000000007918 */ /* 0x000fc00000000000 */
[----:B------:R-:W-:-:S00]  /*73f0*/  NOP ;  /* 0x0000000000007918 */ /* 0x000fc00000000000 */
.L_x_170:


//--------------------- .nv.shared._ZN7cutlass13device_kernelINS_4conv6kernel13ConvUniversalINS1_16ConvProblemShapeILNS1_8OperatorE0ELi2EEENS1_10collective14CollectiveConvINS1_46MainloopSm90TmaGmmaWarpSpecializedImplicitGemmILS5_0ELi18ELi2EN4cute5tupleIJNSA_1CILi1EEESD_SD_EEENS1_36KernelImplicitTmaWarpSpecializedSm90ELi1EEENSB_IJNSC_ILi128EEENSC_ILi64EEENSB_IJNSC_ILi32EEEEEEEEENS_10bfloat16_tESM_NSA_8TiledMMAINSA_8MMA_AtomIJNSA_4SM904GMMA27MMA_64x64x16_F32BF16BF16_SSILNSQ_5MajorE0ELSS_0ELNSQ_7ScaleInE1ELST_1EEEEEENSA_6LayoutISE_NSB_IJNSC_ILi0EEESX_SX_EEEEENSB_IJNSA_10UnderscoreES10_S10_EEEEENS7_6detail26Sm90ImplicitGemmTileTraitsINSA_20SM90_TMA_LOAD_IM2COLENSA_14ComposedLayoutINSA_7SwizzleILi2ELi4ELi3EEENSA_18smem_ptr_flag_bitsILi16EEENSW_INSB_IJNSB_IJNSC_ILi8EEENSC_ILi16EEEEEENSB_IJSJ_SD_EEENSB_IJSD_NSC_ILi18EEEEEEEEENSB_IJNSB_IJSJ_NSC_ILi256EEEEEENSB_IJSD_SX_EEENSB_IJSX_NSC_ILi4096EEEEEEEEEEEEEvEENS14_INSA_13SM90_TMA_LOADENS16_IS18_S1A_NSW_INSB_IJNSB_IJS1B_S1B_EEES1E_S1G_EEENSB_IJS1J_S1K_NSB_IJSX_NSC_ILi2048EEEEEEEEEEEEEvEEEENS_8epilogue10collective6detail29Sm90TmaWarpSpecializedAdapterINS22_15DefaultEpilogueISM_NSB_IJNSB_IJlllEEESD_SX_EEES27_NS21_6thread17LinearCombinationISM_Li1EffLNS28_9ScaleType4KindE0ELNS_15FloatRoundStyleE2ESM_EENS_4gemm15EpilogueDefaultEEEEEvvEEEEvNT_6ParamsE --------------------------
	.section	.nv.shared._ZN7cutlass13device_kernelINS_4conv6kernel13ConvUniversalINS1_16ConvProblemShapeILNS1_8OperatorE0ELi2EEENS1_10collective14CollectiveConvINS1_46MainloopSm90TmaGmmaWarpSpecializedImplicitGemmILS5_0ELi18ELi2EN4cute5tupleIJNSA_1CILi1EEESD_SD_EEENS1_36KernelImplicitTmaWarpSpecializedSm90ELi1EEENSB_IJNSC_ILi128EEENSC_ILi64EEENSB_IJNSC_ILi32EEEEEEEEENS_10bfloat16_tESM_NSA_8TiledMMAINSA_8MMA_AtomIJNSA_4SM904GMMA27MMA_64x64x16_F32BF16BF16_SSILNSQ_5MajorE0ELSS_0ELNSQ_7ScaleInE1ELST_1EEEEEENSA_6LayoutISE_NSB_IJNSC_ILi0EEESX_SX_EEEEENSB_IJNSA_10UnderscoreES10_S10_EEEEENS7_6detail26Sm90ImplicitGemmTileTraitsINSA_20SM90_TMA_LOAD_IM2COLENSA_14ComposedLayoutINSA_7SwizzleILi2ELi4ELi3EEENSA_18smem_ptr_flag_bitsILi16EEENSW_INSB_IJNSB_IJNSC_ILi8EEENSC_ILi16EEEEEENSB_IJSJ_SD_EEENSB_IJSD_NSC_ILi18EEEEEEEEENSB_IJNSB_IJSJ_NSC_ILi256EEEEEENSB_IJSD_SX_EEENSB_IJSX_NSC_ILi4096EEEEEEEEEEEEEvEENS14_INSA_13SM90_TMA_LOADENS16_IS18_S1A_NSW_INSB_IJNSB_IJS1B_S1B_EEES1E_S1G_EEENSB_IJS1J_S1K_NSB_IJSX_NSC_ILi2048EEEEEEEEEEEEEvEEEENS_8epilogue10collective6detail29Sm90TmaWarpSpecializedAdapterINS22_15DefaultEpilogueISM_NSB_IJNSB_IJlllEEESD_SX_EEES27_NS21_6thread17LinearCombinationISM_Li1EffLNS28_9ScaleType4KindE0ELNS_15FloatRoundStyleE2ESM_EENS_4gemm15EpilogueDefaultEEEEEvvEEEEvNT_6ParamsE,"aw",@nobits
	.sectionflags	@""
	.align	16
	.zero		1024


//--------------------- .nv.shared.reserved.0     --------------------------
	.section	.nv.shared.reserved.0,"aw",@nobits
	.weak		__nv_reservedSMEM_offset_0_alias
	.size		__nv_reservedSMEM_offset_0_alias, 0, 0
	.other		__nv_reservedSMEM_offset_0_alias,@"STO_CUDA_RESERVED_SHARED STV_DEFAULT"
__nv_reservedSMEM_offset_0_alias:
	.zero		0


//--------------------- .nv.global                --------------------------
	.section	.nv.global,"aw",@nobits
.nv.global:
	.type		_ZN39_INTERNAL_10b7b36c_4_k_cu_2291dcef_27954cute1_E,@object
	.size		_ZN39_INTERNAL_10b7b36c_4_k_cu_2291dcef_27954cute1_E,(_ZN39_INTERNAL_10b7b36c_4_k_cu_2291dcef_27954cuda3std3__45__cpo6cbeginE - _ZN39_INTERNAL_10b7b36c_4_k_cu_2291dcef_27954cute1_E)
_ZN39_INTERNAL_10b7b36c_4_k_cu_2291dcef_27954cute1_E:
	.zero		1
	.type		_ZN39_INTERNAL_10b7b36c_4_k_cu_2291dcef_27954cuda3std3__45__cpo6cbeginE,@object
	.size		_ZN39_INTERNAL_10b7b36c_4_k_cu_2291dcef_27954cuda3std3__45__cpo6cbeginE,(_ZN39_INTERNAL_10b7b36c_4_k_cu_2291dcef_27954cuda3std3__48in_placeE - _ZN39_INTERNAL_10b7b36c_4_k_cu_2291dcef_27954cuda3std3__45__cpo6cbeginE)
_ZN39_INTERNAL_10b7b36c_4_k_cu_2291dcef_27954cuda3std3__45__cpo6cbeginE:
	.zero		1
	.type		_ZN39_INTERNAL_10b7b36c_4_k_cu_2291dcef_27954cuda3std3__48in_placeE,@object
	.size		_ZN39_INTERNAL_10b7b36c_4_k_cu_2291dcef_27954cuda3std3__48in_placeE,(_ZN39_INTERNAL_10b7b36c_4_k_cu_2291dcef_27954cuda3std6ranges3__45__cpo9iter_moveE - _ZN39_INTERNAL_10b7b36c_4_k_cu_2291dcef_27954cuda3std3__48in_placeE)
_ZN39_INTERNAL_10b7b36c_4_k_cu_2291dcef_27954cuda3std3__48in_placeE:
	.zero		1
	.type		_ZN39_INTERNAL_10b7b36c_4_k_cu_2291dcef_27954cuda3std6ranges3__45__cpo9iter_moveE,@object
	.size		_ZN39_INTERNAL_10b7b36c_4_k_cu_2291dcef_27954cuda3std6ranges3__45__cpo9iter_moveE,(_ZN39_INTERNAL_10b7b36c_4_k_cu_2291dcef_27954cuda3std3__45__cpo5beginE - _ZN39_INTERNAL_10b7b36c_4_k_cu_2291dcef_27954cuda3std6ranges3__45__cpo9iter_moveE)
_ZN39_INTERNAL_10b7b36c_4_k_cu_2291dcef_27954cuda3std6ranges3__45__cpo9iter_moveE:
	.zero		1
	.type		_ZN39_INTERNAL_10b7b36c_4_k_cu_2291dcef_27954cuda3std3__45__cpo5beginE,@object
	.size		_ZN39_INTERNAL_10b7b36c_4_k_cu_2291dcef_27954cuda3std3__45__cpo5beginE,(_ZN39_INTERNAL_10b7b36c_4_k_cu_2291dcef_27954cuda3std3__441_GLOBAL__N__10b7b36c_4_k_cu_2291dcef_27956ignoreE - _ZN39_INTERNAL_10b7b36c_4_k_cu_2291dcef_27954cuda3std3__45__cpo5beginE)
_ZN39_INTERNAL_10b7b36c_4_k_cu_2291dcef_27954cuda3std3__45__cpo5beginE:
	.zero		1
	.type		_ZN39_INTERNAL_10b7b36c_4_k_cu_2291dcef_27954cuda3std3__441_GLOBAL__N__10b7b36c_4_k_cu_2291dcef_27956ignoreE,@object
	.size		_ZN39_INTERNAL_10b7b36c_4_k_cu_2291dcef_27954cuda3std3__441_GLOBAL__N__10b7b36c_4_k_cu_2291dcef_27956ignoreE,(_ZN39_INTERNAL_10b7b36c_4_k_cu_2291dcef_27954cute7productE - _ZN39_INTERNAL_10b7b36c_4_k_cu_2291dcef_27954cuda3std3__441_GLOBAL__N__10b7b36c_4_k_cu_2291dcef_27956ignoreE)
_ZN39_INTERNAL_10b7b36c_4_k_cu_2291dcef_27954cuda3std3__441_GLOBAL__N__10b7b36c_4_k_cu_2291dcef_27956ignoreE:
	.zero		1
	.type		_ZN39_INTERNAL_10b7b36c_4_k_cu_2291dcef_27954cute7productE,@object
	.size		_ZN39_INTERNAL_10b7b36c_4_k_cu_2291dcef_27954cute7productE,(_ZN39_INTERNAL_10b7b36c_4_k_cu_2291dcef_27954cuda3std3__45__cpo3endE - _ZN39_INTERNAL_10b7b36c_4_k_cu_2291dcef_27954cute7productE)
_ZN39_INTERNAL_10b7b36c_4_k_cu_2291dcef_27954cute7productE:
	.zero		1
	.type		_ZN39_INTERNAL_10b7b36c_4_k_cu_2291dcef_27954cuda3std3__45__cpo3endE,@object
	.size		_ZN39_INTERNAL_10b7b36c_4_k_cu_2291dcef_27954cuda3std3__45__cpo3endE,(_ZN39_INTERNAL_10b7b36c_4_k_cu_2291dcef_27954cuda3std3__419piecewise_constructE - _ZN39_INTERNAL_10b7b36c_4_k_cu_2291dcef_27954cuda3std3__45__cpo3endE)
_ZN39_INTERNAL_10b7b36c_4_k_cu_2291dcef_27954cuda3std3__45__cpo3endE:
	.zero		1
	.type		_ZN39_INTERNAL_10b7b36c_4_k_cu_2291dcef_27954cuda3std3__419piecewise_constructE,@object
	.size		_ZN39_INTERNAL_10b7b36c_4_k_cu_2291dcef_27954cuda3std3__419piecewise_constructE,(_ZN39_INTERNAL_10b7b36c_4_k_cu_2291dcef_27954cuda3std3__45__cpo4cendE - _ZN39_INTERNAL_10b7b36c_4_k_cu_2291dcef_27954cuda3std3__419piecewise_constructE)
_ZN39_INTERNAL_10b7b36c_4_k_cu_2291dcef_27954cuda3std3__419piecewise_constructE:
	.zero		1
	.type		_ZN39_INTERNAL_10b7b36c_4_k_cu_2291dcef_27954cuda3std3__45__cpo4cendE,@object
	.size		_ZN39_INTERNAL_10b7b36c_4_k_cu_2291dcef_27954cuda3std3__45__cpo4cendE,(_ZN39_INTERNAL_10b7b36c_4_k_cu_2291dcef_27954cuda3std6ranges3__45__cpo4swapE - _ZN39_INTERNAL_10b7b36c_4_k_cu_2291dcef_27954cuda3std3__45__cpo4cendE)
_ZN39_INTERNAL_10b7b36c_4_k_cu_2291dcef_27954cuda3std3__45__cpo4cendE:
	.zero		1
	.type		_ZN39_INTERNAL_10b7b36c_4_k_cu_2291dcef_27954cuda3std6ranges3__45__cpo4swapE,@object
	.size		_ZN39_INTERNAL_10b7b36c_4_k_cu_2291dcef_27954cuda3std6ranges3__45__cpo4swapE,(.L_7 - _ZN39_INTERNAL_10b7b36c_4_k_cu_2291dcef_27954cuda3std6ranges3__45__cpo4swapE)
_ZN39_INTERNAL_10b7b36c_4_k_cu_2291dcef_27954cuda3std6ranges3__45__cpo4swapE:
	.zero		1
.L_7:


//--------------------- .nv.constant0._ZN7cutlass13device_kernelINS_4conv6kernel13ConvUniversalINS1_16ConvProblemShapeILNS1_8OperatorE0ELi2EEENS1_10collective14CollectiveConvINS1_46MainloopSm90TmaGmmaWarpSpecializedImplicitGemmILS5_0ELi18ELi2EN4cute5tupleIJNSA_1CILi1EEESD_SD_EEENS1_36KernelImplicitTmaWarpSpecializedSm90ELi1EEENSB_IJNSC_ILi128EEENSC_ILi64EEENSB_IJNSC_ILi32EEEEEEEEENS_10bfloat16_tESM_NSA_8TiledMMAINSA_8MMA_AtomIJNSA_4SM904GMMA27MMA_64x64x16_F32BF16BF16_SSILNSQ_5MajorE0ELSS_0ELNSQ_7ScaleInE1ELST_1EEEEEENSA_6LayoutISE_NSB_IJNSC_ILi0EEESX_SX_EEEEENSB_IJNSA_10UnderscoreES10_S10_EEEEENS7_6detail26Sm90ImplicitGemmTileTraitsINSA_20SM90_TMA_LOAD_IM2COLENSA_14ComposedLayoutINSA_7SwizzleILi2ELi4ELi3EEENSA_18smem_ptr_flag_bitsILi16EEENSW_INSB_IJNSB_IJNSC_ILi8EEENSC_ILi16EEEEEENSB_IJSJ_SD_EEENSB_IJSD_NSC_ILi18EEEEEEEEENSB_IJNSB_IJSJ_NSC_ILi256EEEEEENSB_IJSD_SX_EEENSB_IJSX_NSC_ILi4096EEEEEEEEEEEEEvEENS14_INSA_13SM90_TMA_LOADENS16_IS18_S1A_NSW_INSB_IJNSB_IJS1B_S1B_EEES1E_S1G_EEENSB_IJS1J_S1K_NSB_IJSX_NSC_ILi2048EEEEEEEEEEEEEvEEEENS_8epilogue10collective6detail29Sm90TmaWarpSpecializedAdapterINS22_15DefaultEpilogueISM_NSB_IJNSB_IJlllEEESD_SX_EEES27_NS21_6thread17LinearCombinationISM_Li1EffLNS28_9ScaleType4KindE0ELNS_15FloatRoundStyleE2ESM_EENS_4gemm15EpilogueDefaultEEEEEvvEEEEvNT_6ParamsE --------------------------
	.section	.nv.constant0._ZN7cutlass13device_kernelINS_4conv6kernel13ConvUniversalINS1_16ConvProblemShapeILNS1_8OperatorE0ELi2EEENS1_10collective14CollectiveConvINS1_46MainloopSm90TmaGmmaWarpSpecializedImplicitGemmILS5_0ELi18ELi2EN4cute5tupleIJNSA_1CILi1EEESD_SD_EEENS1_36KernelImplicitTmaWarpSpecializedSm90ELi1EEENSB_IJNSC_ILi128EEENSC_ILi64EEENSB_IJNSC_ILi32EEEEEEEEENS_10bfloat16_tESM_NSA_8TiledMMAINSA_8MMA_AtomIJNSA_4SM904GMMA27MMA_64x64x16_F32BF16BF16_SSILNSQ_5MajorE0ELSS_0ELNSQ_7ScaleInE1ELST_1EEEEEENSA_6LayoutISE_NSB_IJNSC_ILi0EEESX_SX_EEEEENSB_IJNSA_10UnderscoreES10_S10_EEEEENS7_6detail26Sm90ImplicitGemmTileTraitsINSA_20SM90_TMA_LOAD_IM2COLENSA_14ComposedLayoutINSA_7SwizzleILi2ELi4ELi3EEENSA_18smem_ptr_flag_bitsILi16EEENSW_INSB_IJNSB_IJNSC_ILi8EEENSC_ILi16EEEEEENSB_IJSJ_SD_EEENSB_IJSD_NSC_ILi18EEEEEEEEENSB_IJNSB_IJSJ_NSC_ILi256EEEEEENSB_IJSD_SX_EEENSB_IJSX_NSC_ILi4096EEEEEEEEEEEEEvEENS14_INSA_13SM90_TMA_LOADENS16_IS18_S1A_NSW_INSB_IJNSB_IJS1B_S1B_EEES1E_S1G_EEENSB_IJS1J_S1K_NSB_IJSX_NSC_ILi2048EEEEEEEEEEEEEvEEEENS_8epilogue10collective6detail29Sm90TmaWarpSpecializedAdapterINS22_15DefaultEpilogueISM_NSB_IJNSB_IJlllEEESD_SX_EEES27_NS21_6thread17LinearCombinationISM_Li1EffLNS28_9ScaleType4KindE0ELNS_15FloatRoundStyleE2ESM_EENS_4gemm15EpilogueDefaultEEEEEvvEEEEvNT_6ParamsE,"a",@progbits
	.sectionflags	@""
	.align	4
.nv.constant0._ZN7cutlass13device_kernelINS_4conv6kernel13ConvUniversalINS1_16ConvProblemShapeILNS1_8OperatorE0ELi2EEENS1_10collective14CollectiveConvINS1_46MainloopSm90TmaGmmaWarpSpecializedImplicitGemmILS5_0ELi18ELi2EN4cute5tupleIJNSA_1CILi1EEESD_SD_EEENS1_36KernelImplicitTmaWarpSpecializedSm90ELi1EEENSB_IJNSC_ILi128EEENSC_ILi64EEENSB_IJNSC_ILi32EEEEEEEEENS_10bfloat16_tESM_NSA_8TiledMMAINSA_8MMA_AtomIJNSA_4SM904GMMA27MMA_64x64x16_F32BF16BF16_SSILNSQ_5MajorE0ELSS_0ELNSQ_7ScaleInE1ELST_1EEEEEENSA_6LayoutISE_NSB_IJNSC_ILi0EEESX_SX_EEEEENSB_IJNSA_10UnderscoreES10_S10_EEEEENS7_6detail26Sm90ImplicitGemmTileTraitsINSA_20SM90_TMA_LOAD_IM2COLENSA_14ComposedLayoutINSA_7SwizzleILi2ELi4ELi3EEENSA_18smem_ptr_flag_bitsILi16EEENSW_INSB_IJNSB_IJNSC_ILi8EEENSC_ILi16EEEEEENSB_IJSJ_SD_EEENSB_IJSD_NSC_ILi18EEEEEEEEENSB_IJNSB_IJSJ_NSC_ILi256EEEEEENSB_IJSD_SX_EEENSB_IJSX_NSC_ILi4096EEEEEEEEEEEEEvEENS14_INSA_13SM90_TMA_LOADENS16_IS18_S1A_NSW_INSB_IJNSB_IJS1B_S1B_EEES1E_S1G_EEENSB_IJS1J_S1K_NSB_IJSX_NSC_ILi2048EEEEEEEEEEEEEvEEEENS_8epilogue10collective6detail29Sm90TmaWarpSpecializedAdapterINS22_15DefaultEpilogueISM_NSB_IJNSB_IJlllEEESD_SX_EEES27_NS21_6thread17LinearCombinationISM_Li1EffLNS28_9ScaleType4KindE0ELNS_15FloatRoundStyleE2ESM_EENS_4gemm15EpilogueDefaultEEEEEvvEEEEvNT_6ParamsE:
	.zero		1536


//--------------------- SYMBOLS --------------------------

	.type		.nv.reservedSmem.offset0,@object
	.size		.nv.reservedSmem.offset0,0x4
